	.target	sm_100a

	.elftype	@"ET_EXEC"


//--------------------- .note.nv.tkinfo           --------------------------
	.section	.note.nv.tkinfo,"",@"SHT_NOTE"
	.sectionflags	@"SHF_NOTE_NV_TKINFO"
	.tkinfo
        /*0018*/ 	.word	0x00000002
        /*0030*/ 	.string	""
        /*0030*/ 	.string	"ptxas"
        /*0030*/ 	.string	"Cuda compilation tools, release 13.0, V13.0.88"
        /*0030*/ 	.string	"Build cuda_13.0.r13.0/compiler.36424714_0"
        /*0030*/ 	.string	"-arch sm_100a -m 64 "



//--------------------- .note.nv.cuinfo           --------------------------
	.section	.note.nv.cuinfo,"",@"SHT_NOTE"
	.sectionflags	@"SHF_NOTE_NV_CUINFO"
        /*0018*/ 	.short	0x0002
        /*001a*/ 	.short	0x0064
        /*001c*/ 	.short	0x0082
	.zero		2


//--------------------- .nv.info                  --------------------------
	.section	.nv.info,"",@"SHT_CUDA_INFO"
	.align	4


	//----- nvinfo : EIATTR_REGCOUNT
	.align		4
        /*0000*/ 	.byte	0x04, 0x2f
        /*0002*/ 	.short	(.L_19 - .L_18)
	.align		4
.L_18:
        /*0004*/ 	.word	index@(_ZN7cutlass13device_kernelINS_4gemm6kernel13GemmUniversalIN4cute5tupleIJiiiiEEENS1_10collective13CollectiveMmaINS1_35MainloopSm100TmaUmmaWarpSpecializedILi5ELi2ELi4ENS5_IJNS4_1CILi1EEENSA_ILi2EEESB_EEEEENS5_IJNSA_ILi128EEENSA_ILi64EEESG_EEENS_12float_e5m2_tENS5_IJlSB_lEEESI_SJ_NS4_8TiledMMAINS4_8MMA_AtomIJNS4_10MMA_TraitsINS4_19SM100_MMA_F8F6F4_SSEJSI_SI_fSF_SG_NS4_17integral_constantINS4_4UMMA5MajorELSQ_0EEESR_NSO_INSP_7ScaleInELSS_0EEEST_EEEEEENS4_6LayoutINS5_IJSB_SB_SB_EEENS5_IJNSA_ILi0EEESY_SY_EEEEENS5_IJNS4_10UnderscoreES11_S11_EEEEENS4_23SM90_TMA_LOAD_MULTICASTENS4_14ComposedLayoutINS4_7SwizzleILi2ELi4ELi3EEENS4_18smem_ptr_flag_bitsILi8EEENSW_INS5_IJNSA_ILi8EEESG_EEENS5_IJSG_SB_EEEEEEEvNS4_8identityENS4_13SM90_TMA_LOADES1E_vS1F_EENS_8epilogue10collective18CollectiveEpilogueINS1I_23Sm100TmaWarpSpecializedILi1ELi1ELi64ELb0ELb0EEEJSH_NS5_IJNSW_ISF_SB_EENSW_ISG_SB_EEEEESI_SJ_SI_SJ_NS1I_6fusion15FusionCallbacksIS1M_NS1Q_17LinearCombinationISI_fSI_fLNS_15FloatRoundStyleE2EEESH_S1P_JEEENS4_5SM1004TMEM4LOAD26SM100_TMEM_LOAD_32dp32b64xES1G_S1E_NS4_39AutoVectorizingCopyWithAssumedAlignmentILi128EEENS4_14SM90_TMA_STOREES1E_S21_S21_EEEvvEEEEvNT_6ParamsE)
        /*0008*/ 	.word	0x00000099


	//----- nvinfo : EIATTR_FRAME_SIZE
	.align		4
.L_19:
        /*000c*/ 	.byte	0x04, 0x11
        /*000e*/ 	.short	(.L_21 - .L_20)
	.align		4
.L_20:
        /*0010*/ 	.word	index@($__internal_2_$__cuda_sm10x_tcgen05_guardrail_trap_unallocated_columns_being_dealloced)
        /*0014*/ 	.word	0x00000000


	//----- nvinfo : EIATTR_FRAME_SIZE
	.align		4
.L_21:
        /*0018*/ 	.byte	0x04, 0x11
        /*001a*/ 	.short	(.L_23 - .L_22)
	.align		4
.L_22:
        /*001c*/ 	.word	index@($__internal_1_$__cuda_sm10x_tcgen05_guardrail_trap_phase_invalid_during_alloc)
        /*0020*/ 	.word	0x00000000


	//----- nvinfo : EIATTR_FRAME_SIZE
	.align		4
.L_23:
        /*0024*/ 	.byte	0x04, 0x11
        /*0026*/ 	.short	(.L_25 - .L_24)
	.align		4
.L_24:
        /*0028*/ 	.word	index@($__internal_0_$__cuda_sm10x_tcgen05_guardrail_trap_col_being_dealloced_not_returned_by_alloc)
        /*002c*/ 	.word	0x00000000


	//----- nvinfo : EIATTR_FRAME_SIZE
	.align		4
.L_25:
        /*0030*/ 	.byte	0x04, 0x11
        /*0032*/ 	.short	(.L_27 - .L_26)
	.align		4
.L_26:
        /*0034*/ 	.word	index@(_ZN7cutlass13device_kernelINS_4gemm6kernel13GemmUniversalIN4cute5tupleIJiiiiEEENS1_10collective13CollectiveMmaINS1_35MainloopSm100TmaUmmaWarpSpecializedILi5ELi2ELi4ENS5_IJNS4_1CILi1EEENSA_ILi2EEESB_EEEEENS5_IJNSA_ILi128EEENSA_ILi64EEESG_EEENS_12float_e5m2_tENS5_IJlSB_lEEESI_SJ_NS4_8TiledMMAINS4_8MMA_AtomIJNS4_10MMA_TraitsINS4_19SM100_MMA_F8F6F4_SSEJSI_SI_fSF_SG_NS4_17integral_constantINS4_4UMMA5MajorELSQ_0EEESR_NSO_INSP_7ScaleInELSS_0EEEST_EEEEEENS4_6LayoutINS5_IJSB_SB_SB_EEENS5_IJNSA_ILi0EEESY_SY_EEEEENS5_IJNS4_10UnderscoreES11_S11_EEEEENS4_23SM90_TMA_LOAD_MULTICASTENS4_14ComposedLayoutINS4_7SwizzleILi2ELi4ELi3EEENS4_18smem_ptr_flag_bitsILi8EEENSW_INS5_IJNSA_ILi8EEESG_EEENS5_IJSG_SB_EEEEEEEvNS4_8identityENS4_13SM90_TMA_LOADES1E_vS1F_EENS_8epilogue10collective18CollectiveEpilogueINS1I_23Sm100TmaWarpSpecializedILi1ELi1ELi64ELb0ELb0EEEJSH_NS5_IJNSW_ISF_SB_EENSW_ISG_SB_EEEEESI_SJ_SI_SJ_NS1I_6fusion15FusionCallbacksIS1M_NS1Q_17LinearCombinationISI_fSI_fLNS_15FloatRoundStyleE2EEESH_S1P_JEEENS4_5SM1004TMEM4LOAD26SM100_TMEM_LOAD_32dp32b64xES1G_S1E_NS4_39AutoVectorizingCopyWithAssumedAlignmentILi128EEENS4_14SM90_TMA_STOREES1E_S21_S21_EEEvvEEEEvNT_6ParamsE)
        /*0038*/ 	.word	0x00000000


	//----- nvinfo : EIATTR_MIN_STACK_SIZE
	.align		4
.L_27:
        /*003c*/ 	.byte	0x04, 0x12
        /*003e*/ 	.short	(.L_29 - .L_28)
	.align		4
.L_28:
        /*0040*/ 	.word	index@(_ZN7cutlass13device_kernelINS_4gemm6kernel13GemmUniversalIN4cute5tupleIJiiiiEEENS1_10collective13CollectiveMmaINS1_35MainloopSm100TmaUmmaWarpSpecializedILi5ELi2ELi4ENS5_IJNS4_1CILi1EEENSA_ILi2EEESB_EEEEENS5_IJNSA_ILi128EEENSA_ILi64EEESG_EEENS_12float_e5m2_tENS5_IJlSB_lEEESI_SJ_NS4_8TiledMMAINS4_8MMA_AtomIJNS4_10MMA_TraitsINS4_19SM100_MMA_F8F6F4_SSEJSI_SI_fSF_SG_NS4_17integral_constantINS4_4UMMA5MajorELSQ_0EEESR_NSO_INSP_7ScaleInELSS_0EEEST_EEEEEENS4_6LayoutINS5_IJSB_SB_SB_EEENS5_IJNSA_ILi0EEESY_SY_EEEEENS5_IJNS4_10UnderscoreES11_S11_EEEEENS4_23SM90_TMA_LOAD_MULTICASTENS4_14ComposedLayoutINS4_7SwizzleILi2ELi4ELi3EEENS4_18smem_ptr_flag_bitsILi8EEENSW_INS5_IJNSA_ILi8EEESG_EEENS5_IJSG_SB_EEEEEEEvNS4_8identityENS4_13SM90_TMA_LOADES1E_vS1F_EENS_8epilogue10collective18CollectiveEpilogueINS1I_23Sm100TmaWarpSpecializedILi1ELi1ELi64ELb0ELb0EEEJSH_NS5_IJNSW_ISF_SB_EENSW_ISG_SB_EEEEESI_SJ_SI_SJ_NS1I_6fusion15FusionCallbacksIS1M_NS1Q_17LinearCombinationISI_fSI_fLNS_15FloatRoundStyleE2EEESH_S1P_JEEENS4_5SM1004TMEM4LOAD26SM100_TMEM_LOAD_32dp32b64xES1G_S1E_NS4_39AutoVectorizingCopyWithAssumedAlignmentILi128EEENS4_14SM90_TMA_STOREES1E_S21_S21_EEEvvEEEEvNT_6ParamsE)
        /*0044*/ 	.word	0x00000000
.L_29:


//--------------------- .nv.compat                --------------------------
	.section	.nv.compat,"",@"SHT_CUDA_COMPAT_INFO"
	.align	4
        /*0000*/ 	.byte	0x02, 0x09, 0x01, 0x00, 0x02, 0x02, 0x02, 0x00, 0x02, 0x05, 0x05, 0x00, 0x03, 0x07, 0x01, 0x01
        /*0010*/ 	.byte	0x02, 0x03, 0x01, 0x00, 0x02, 0x06, 0x01, 0x00, 0x04, 0x0b, 0x08, 0x00, 0x09, 0x00, 0x00, 0x00
        /*0020*/ 	.byte	0x00, 0x00, 0x00, 0x00


//--------------------- .nv.info._ZN7cutlass13device_kernelINS_4gemm6kernel13GemmUniversalIN4cute5tupleIJiiiiEEENS1_10collective13CollectiveMmaINS1_35MainloopSm100TmaUmmaWarpSpecializedILi5ELi2ELi4ENS5_IJNS4_1CILi1EEENSA_ILi2EEESB_EEEEENS5_IJNSA_ILi128EEENSA_ILi64EEESG_EEENS_12float_e5m2_tENS5_IJlSB_lEEESI_SJ_NS4_8TiledMMAINS4_8MMA_AtomIJNS4_10MMA_TraitsINS4_19SM100_MMA_F8F6F4_SSEJSI_SI_fSF_SG_NS4_17integral_constantINS4_4UMMA5MajorELSQ_0EEESR_NSO_INSP_7ScaleInELSS_0EEEST_EEEEEENS4_6LayoutINS5_IJSB_SB_SB_EEENS5_IJNSA_ILi0EEESY_SY_EEEEENS5_IJNS4_10UnderscoreES11_S11_EEEEENS4_23SM90_TMA_LOAD_MULTICASTENS4_14ComposedLayoutINS4_7SwizzleILi2ELi4ELi3EEENS4_18smem_ptr_flag_bitsILi8EEENSW_INS5_IJNSA_ILi8EEESG_EEENS5_IJSG_SB_EEEEEEEvNS4_8identityENS4_13SM90_TMA_LOADES1E_vS1F_EENS_8epilogue10collective18CollectiveEpilogueINS1I_23Sm100TmaWarpSpecializedILi1ELi1ELi64ELb0ELb0EEEJSH_NS5_IJNSW_ISF_SB_EENSW_ISG_SB_EEEEESI_SJ_SI_SJ_NS1I_6fusion15FusionCallbacksIS1M_NS1Q_17LinearCombinationISI_fSI_fLNS_15FloatRoundStyleE2EEESH_S1P_JEEENS4_5SM1004TMEM4LOAD26SM100_TMEM_LOAD_32dp32b64xES1G_S1E_NS4_39AutoVectorizingCopyWithAssumedAlignmentILi128EEENS4_14SM90_TMA_STOREES1E_S21_S21_EEEvvEEEEvNT_6ParamsE --------------------------
	.section	.nv.info._ZN7cutlass13device_kernelINS_4gemm6kernel13GemmUniversalIN4cute5tupleIJiiiiEEENS1_10collective13CollectiveMmaINS1_35MainloopSm100TmaUmmaWarpSpecializedILi5ELi2ELi4ENS5_IJNS4_1CILi1EEENSA_ILi2EEESB_EEEEENS5_IJNSA_ILi128EEENSA_ILi64EEESG_EEENS_12float_e5m2_tENS5_IJlSB_lEEESI_SJ_NS4_8TiledMMAINS4_8MMA_AtomIJNS4_10MMA_TraitsINS4_19SM100_MMA_F8F6F4_SSEJSI_SI_fSF_SG_NS4_17integral_constantINS4_4UMMA5MajorELSQ_0EEESR_NSO_INSP_7ScaleInELSS_0EEEST_EEEEEENS4_6LayoutINS5_IJSB_SB_SB_EEENS5_IJNSA_ILi0EEESY_SY_EEEEENS5_IJNS4_10UnderscoreES11_S11_EEEEENS4_23SM90_TMA_LOAD_MULTICASTENS4_14ComposedLayoutINS4_7SwizzleILi2ELi4ELi3EEENS4_18smem_ptr_flag_bitsILi8EEENSW_INS5_IJNSA_ILi8EEESG_EEENS5_IJSG_SB_EEEEEEEvNS4_8identityENS4_13SM90_TMA_LOADES1E_vS1F_EENS_8epilogue10collective18CollectiveEpilogueINS1I_23Sm100TmaWarpSpecializedILi1ELi1ELi64ELb0ELb0EEEJSH_NS5_IJNSW_ISF_SB_EENSW_ISG_SB_EEEEESI_SJ_SI_SJ_NS1I_6fusion15FusionCallbacksIS1M_NS1Q_17LinearCombinationISI_fSI_fLNS_15FloatRoundStyleE2EEESH_S1P_JEEENS4_5SM1004TMEM4LOAD26SM100_TMEM_LOAD_32dp32b64xES1G_S1E_NS4_39AutoVectorizingCopyWithAssumedAlignmentILi128EEENS4_14SM90_TMA_STOREES1E_S21_S21_EEEvvEEEEvNT_6ParamsE,"",@"SHT_CUDA_INFO"
	.sectionflags	@""
	.align	4


	//----- nvinfo : EIATTR_CUDA_API_VERSION
	.align		4
        /*0000*/ 	.byte	0x04, 0x37
        /*0002*/ 	.short	(.L_31 - .L_30)
.L_30:
        /*0004*/ 	.word	0x00000082


	//----- nvinfo : EIATTR_KPARAM_INFO
	.align		4
.L_31:
        /*0008*/ 	.byte	0x04, 0x17
        /*000a*/ 	.short	(.L_33 - .L_32)
.L_32:
        /*000c*/ 	.word	0x00000000
        /*0010*/ 	.short	0x0000
        /*0012*/ 	.short	0x0000
        /*0014*/ 	.byte	0x00, 0xf0, 0x01, 0x20


	//----- nvinfo : EIATTR_AT_ENTRY_FRAGMENTS
	.align		4
.L_33:
        /*0018*/ 	.byte	0x04, 0x4f
        /*001a*/ 	.short	(.L_35 - .L_34)


	//   ....[0]....
.L_34:
        /*001c*/ 	.word	0x00000006


	//----- nvinfo : EIATTR_RESERVED_SMEM_USED
	.align		4
.L_35:
        /*0020*/ 	.byte	0x01, 0x41
	.zero		2


	//----- nvinfo : EIATTR_SPARSE_MMA_MASK
	.align		4
        /*0024*/ 	.byte	0x03, 0x50
        /*0026*/ 	.short	0x0000


	//----- nvinfo : EIATTR_TCGEN05_1CTA_USED
	.align		4
        /*0028*/ 	.byte	0x01, 0x51
	.zero		2


	//----- nvinfo : EIATTR_MAXREG_COUNT
	.align		4
        /*002c*/ 	.byte	0x03, 0x1b
        /*002e*/ 	.short	0x00ff


	//----- nvinfo : EIATTR_NUM_BARRIERS
	.align		4
        /*0030*/ 	.byte	0x02, 0x4c
        /*0032*/ 	.byte	0x07
	.zero		1


	//----- nvinfo : EIATTR_EXTERNS
	.align		4
        /*0034*/ 	.byte	0x04, 0x0f
        /*0036*/ 	.short	(.L_37 - .L_36)


	//   ....[0]....
	.align		4
.L_36:
        /*0038*/ 	.word	index@(__assertfail)


	//----- nvinfo : EIATTR_MERCURY_ISA_VERSION
	.align		4
.L_37:
        /*003c*/ 	.byte	0x03, 0x5f
        /*003e*/ 	.short	0x0101


	//----- nvinfo : EIATTR_INT_WARP_WIDE_INSTR_OFFSETS
	.align		4
        /*0040*/ 	.byte	0x04, 0x31
        /*0042*/ 	.short	(.L_39 - .L_38)


	//   ....[0]....
.L_38:
        /*0044*/ 	.word	0x00003b60


	//   ....[1]....
        /*0048*/ 	.word	0x00003b90


	//   ....[2]....
        /*004c*/ 	.word	0x00003bb0


	//   ....[3]....
        /*0050*/ 	.word	0x000046e0


	//   ....[4]....
        /*0054*/ 	.word	0x00004790


	//----- nvinfo : EIATTR_COOP_GROUP_MASK_REGIDS
	.align		4
.L_39:
        /*0058*/ 	.byte	0x04, 0x29
        /*005a*/ 	.short	(.L_41 - .L_40)


	//   ....[0]....
.L_40:
        /*005c*/ 	.word	0xffffffff


	//   ....[1]....
        /*0060*/ 	.word	0xffffffff


	//   ....[2]....
        /*0064*/ 	.word	0xffffffff


	//   ....[3]....
        /*0068*/ 	.word	0xffffffff


	//   ....[4]....
        /*006c*/ 	.word	0xffffffff


	//   ....[5]....
        /*0070*/ 	.word	0xffffffff


	//   ....[6]....
        /*0074*/ 	.word	0xffffffff


	//   ....[7]....
        /*0078*/ 	.word	0xffffffff


	//   ....[8]....
        /*007c*/ 	.word	0xffffffff


	//   ....[9]....
        /*0080*/ 	.word	0xffffffff


	//   ....[10]....
        /*0084*/ 	.word	0xffffffff


	//   ....[11]....
        /*0088*/ 	.word	0xffffffff


	//   ....[12]....
        /*008c*/ 	.word	0xffffffff


	//   ....[13]....
        /*0090*/ 	.word	0xffffffff


	//----- nvinfo : EIATTR_COOP_GROUP_INSTR_OFFSETS
	.align		4
.L_41:
        /*0094*/ 	.byte	0x04, 0x28
        /*0096*/ 	.short	(.L_43 - .L_42)


	//   ....[0]....
.L_42:
        /*0098*/ 	.word	0x00000080


	//   ....[1]....
        /*009c*/ 	.word	0x000004e0


	//   ....[2]....
        /*00a0*/ 	.word	0x000006b0


	//   ....[3]....
        /*00a4*/ 	.word	0x000007f0


	//   ....[4]....
        /*00a8*/ 	.word	0x000008f0


	//   ....[5]....
        /*00ac*/ 	.word	0x00000a60


	//   ....[6]....
        /*00b0*/ 	.word	0x00000c00


	//   ....[7]....
        /*00b4*/ 	.word	0x00000db0


	//   ....[8]....
        /*00b8*/ 	.word	0x00001f60


	//   ....[9]....
        /*00bc*/ 	.word	0x00002e90


	//   ....[10]....
        /*00c0*/ 	.word	0x000030a0


	//   ....[11]....
        /*00c4*/ 	.word	0x000030d0


	//   ....[12]....
        /*00c8*/ 	.word	0x00003a40


	//   ....[13]....
        /*00cc*/ 	.word	0x00003c70


	//----- nvinfo : EIATTR_VRC_CTA_INIT_COUNT
	.align		4
.L_43:
        /*00d0*/ 	.byte	0x02, 0x4a
        /*00d2*/ 	.byte	0x80
	.zero		1


	//----- nvinfo : EIATTR_SYSCALL_OFFSETS
	.align		4
        /*00d4*/ 	.byte	0x04, 0x46
        /*00d6*/ 	.short	(.L_45 - .L_44)


	//   ....[0]....
.L_44:
        /*00d8*/ 	.word	0x000052d0


	//   ....[1]....
        /*00dc*/ 	.word	0x00005410


	//   ....[2]....
        /*00e0*/ 	.word	0x00005bd0


	//----- nvinfo : EIATTR_MBARRIER_INSTR_OFFSETS
	.align		4
.L_45:
        /*00e4*/ 	.byte	0x04, 0x39
        /*00e6*/ 	.short	(.L_47 - .L_46)


	//   ....[0]....
.L_46:
        /*00e8*/ 	.word	0x00000600
        /*00ec*/ 	.word	0x000000ff
        /*00f0*/ 	.word	0x00000000
        /*00f4*/ 	.short	0x0100
        /*00f6*/ 	.byte	0x04
	.zero		1


	//   ....[1]....
        /*00f8*/ 	.word	0x00000610
        /*00fc*/ 	.word	0x000000ff
        /*0100*/ 	.word	0x00000028
        /*0104*/ 	.short	0x0100
        /*0106*/ 	.byte	0x04
	.zero		1


	//   ....[2]....
        /*0108*/ 	.word	0x00000620
        /*010c*/ 	.word	0x000000ff
        /*0110*/ 	.word	0x00000008
        /*0114*/ 	.short	0x0100
        /*0116*/ 	.byte	0x04
	.zero		1


	//   ....[3]....
        /*0118*/ 	.word	0x00000630
        /*011c*/ 	.word	0x000000ff
        /*0120*/ 	.word	0x00000030
        /*0124*/ 	.short	0x0100
        /*0126*/ 	.byte	0x04
	.zero		1


	//   ....[4]....
        /*0128*/ 	.word	0x00000640
        /*012c*/ 	.word	0x000000ff
        /*0130*/ 	.word	0x00000010
        /*0134*/ 	.short	0x0100
        /*0136*/ 	.byte	0x04
	.zero		1


	//   ....[5]....
        /*0138*/ 	.word	0x00000650
        /*013c*/ 	.word	0x000000ff
        /*0140*/ 	.word	0x00000038
        /*0144*/ 	.short	0x0100
        /*0146*/ 	.byte	0x04
	.zero		1


	//   ....[6]....
        /*0148*/ 	.word	0x00000660
        /*014c*/ 	.word	0x000000ff
        /*0150*/ 	.word	0x00000018
        /*0154*/ 	.short	0x0100
        /*0156*/ 	.byte	0x04
	.zero		1


	//   ....[7]....
        /*0158*/ 	.word	0x00000670
        /*015c*/ 	.word	0x000000ff
        /*0160*/ 	.word	0x00000040
        /*0164*/ 	.short	0x0100
        /*0166*/ 	.byte	0x04
	.zero		1


	//   ....[8]....
        /*0168*/ 	.word	0x00000680
        /*016c*/ 	.word	0x000000ff
        /*0170*/ 	.word	0x00000020
        /*0174*/ 	.short	0x0100
        /*0176*/ 	.byte	0x04
	.zero		1


	//   ....[9]....
        /*0178*/ 	.word	0x00000690
        /*017c*/ 	.word	0x000000ff
        /*0180*/ 	.word	0x00000048
        /*0184*/ 	.short	0x0100
        /*0186*/ 	.byte	0x04
	.zero		1


	//   ....[10]....
        /*0188*/ 	.word	0x000007c0
        /*018c*/ 	.word	0x000000ff
        /*0190*/ 	.word	0x00000050
        /*0194*/ 	.short	0x0100
        /*0196*/ 	.byte	0x04
	.zero		1


	//   ....[11]....
        /*0198*/ 	.word	0x000007d0
        /*019c*/ 	.word	0x000000ff
        /*01a0*/ 	.word	0x00000058
        /*01a4*/ 	.short	0x0100
        /*01a6*/ 	.byte	0x04
	.zero		1


	//   ....[12]....
        /*01a8*/ 	.word	0x000008c0
        /*01ac*/ 	.word	0x000000ff
        /*01b0*/ 	.word	0x00000060
        /*01b4*/ 	.short	0x0100
        /*01b6*/ 	.byte	0x06
	.zero		1


	//   ....[13]....
        /*01b8*/ 	.word	0x000008d0
        /*01bc*/ 	.word	0x000000ff
        /*01c0*/ 	.word	0x00000068
        /*01c4*/ 	.short	0x0100
        /*01c6*/ 	.byte	0x06
	.zero		1


	//   ....[14]....
        /*01c8*/ 	.word	0x00000a10
        /*01cc*/ 	.word	0x000000ff
        /*01d0*/ 	.word	0x00000070
        /*01d4*/ 	.short	0x0100
        /*01d6*/ 	.byte	0x06
	.zero		1


	//   ....[15]....
        /*01d8*/ 	.word	0x00000a20
        /*01dc*/ 	.word	0x000000ff
        /*01e0*/ 	.word	0x00000080
        /*01e4*/ 	.short	0x0100
        /*01e6*/ 	.byte	0x06
	.zero		1


	//   ....[16]....
        /*01e8*/ 	.word	0x00000a30
        /*01ec*/ 	.word	0x000000ff
        /*01f0*/ 	.word	0x00000078
        /*01f4*/ 	.short	0x0100
        /*01f6*/ 	.byte	0x06
	.zero		1


	//   ....[17]....
        /*01f8*/ 	.word	0x00000a40
        /*01fc*/ 	.word	0x000000ff
        /*0200*/ 	.word	0x00000088
        /*0204*/ 	.short	0x0100
        /*0206*/ 	.byte	0x06
	.zero		1


	//   ....[18]....
        /*0208*/ 	.word	0x00000b70
        /*020c*/ 	.word	0x000000ff
        /*0210*/ 	.word	0x00000090
        /*0214*/ 	.short	0x0100
        /*0216*/ 	.byte	0x04
	.zero		1


	//   ....[19]....
        /*0218*/ 	.word	0x00000b80
        /*021c*/ 	.word	0x000000ff
        /*0220*/ 	.word	0x000000b0
        /*0224*/ 	.short	0x0100
        /*0226*/ 	.byte	0x04
	.zero		1


	//   ....[20]....
        /*0228*/ 	.word	0x00000b90
        /*022c*/ 	.word	0x000000ff
        /*0230*/ 	.word	0x00000098
        /*0234*/ 	.short	0x0100
        /*0236*/ 	.byte	0x04
	.zero		1


	//   ....[21]....
        /*0238*/ 	.word	0x00000ba0
        /*023c*/ 	.word	0x000000ff
        /*0240*/ 	.word	0x000000b8
        /*0244*/ 	.short	0x0100
        /*0246*/ 	.byte	0x04
	.zero		1


	//   ....[22]....
        /*0248*/ 	.word	0x00000bb0
        /*024c*/ 	.word	0x000000ff
        /*0250*/ 	.word	0x000000a0
        /*0254*/ 	.short	0x0100
        /*0256*/ 	.byte	0x04
	.zero		1


	//   ....[23]....
        /*0258*/ 	.word	0x00000bc0
        /*025c*/ 	.word	0x000000ff
        /*0260*/ 	.word	0x000000c0
        /*0264*/ 	.short	0x0100
        /*0266*/ 	.byte	0x04
	.zero		1


	//   ....[24]....
        /*0268*/ 	.word	0x00000bd0
        /*026c*/ 	.word	0x000000ff
        /*0270*/ 	.word	0x000000a8
        /*0274*/ 	.short	0x0100
        /*0276*/ 	.byte	0x04
	.zero		1


	//   ....[25]....
        /*0278*/ 	.word	0x00000be0
        /*027c*/ 	.word	0x000000ff
        /*0280*/ 	.word	0x000000c8
        /*0284*/ 	.short	0x0100
        /*0286*/ 	.byte	0x04
	.zero		1


	//   ....[26]....
        /*0288*/ 	.word	0x00000cd0
        /*028c*/ 	.word	0x000000ff
        /*0290*/ 	.word	0x000000d0
        /*0294*/ 	.short	0x0100
        /*0296*/ 	.byte	0x04
	.zero		1


	//   ....[27]....
        /*0298*/ 	.word	0x00000ce0
        /*029c*/ 	.word	0x000000ff
        /*02a0*/ 	.word	0x000000e0
        /*02a4*/ 	.short	0x0100
        /*02a6*/ 	.byte	0x04
	.zero		1


	//   ....[28]....
        /*02a8*/ 	.word	0x00000cf0
        /*02ac*/ 	.word	0x000000ff
        /*02b0*/ 	.word	0x000000d8
        /*02b4*/ 	.short	0x0100
        /*02b6*/ 	.byte	0x04
	.zero		1


	//   ....[29]....
        /*02b8*/ 	.word	0x00000d00
        /*02bc*/ 	.word	0x000000ff
        /*02c0*/ 	.word	0x000000e8
        /*02c4*/ 	.short	0x0100
        /*02c6*/ 	.byte	0x04
	.zero		1


	//   ....[30]....
        /*02c8*/ 	.word	0x00001810
        /*02cc*/ 	.word	0x00000000
        /*02d0*/ 	.word	0x000000e0
        /*02d4*/ 	.short	0x010a
        /*02d6*/ 	.byte	0xff
	.zero		1


	//   ....[31]....
        /*02d8*/ 	.word	0x00001840
        /*02dc*/ 	.word	0x00000000
        /*02e0*/ 	.word	0x000000d0
        /*02e4*/ 	.short	0x0101
        /*02e6*/ 	.byte	0xff
	.zero		1


	//   ....[32]....
        /*02e8*/ 	.word	0x000018f0
        /*02ec*/ 	.word	0x000000ff
        /*02f0*/ 	.word	0x00000028
        /*02f4*/ 	.short	0x010a
        /*02f6*/ 	.byte	0x04
	.zero		1


	//   ....[33]....
        /*02f8*/ 	.word	0x00001970
        /*02fc*/ 	.word	0x000000ff
        /*0300*/ 	.word	0x00000028
        /*0304*/ 	.short	0x010a
        /*0306*/ 	.byte	0x21
	.zero		1


	//   ....[34]....
        /*0308*/ 	.word	0x00001b00
        /*030c*/ 	.word	0x000000ff
        /*0310*/ 	.word	0x00000028
        /*0314*/ 	.short	0x010a
        /*0316*/ 	.byte	0x08
	.zero		1


	//   ....[35]....
        /*0318*/ 	.word	0x00001c20
        /*031c*/ 	.word	0x000000ff
        /*0320*/ 	.word	0x00000068
        /*0324*/ 	.short	0x0101
        /*0326*/ 	.byte	0x07
	.zero		1


	//   ....[36]....
        /*0328*/ 	.word	0x00001c40
        /*032c*/ 	.word	0x000000ff
        /*0330*/ 	.word	0x00000028
        /*0334*/ 	.short	0x010a
        /*0336*/ 	.byte	0x04
	.zero		1


	//   ....[37]....
        /*0338*/ 	.word	0x00001cc0
        /*033c*/ 	.word	0x000000ff
        /*0340*/ 	.word	0x00000028
        /*0344*/ 	.short	0x010a
        /*0346*/ 	.byte	0x11
	.zero		1


	//   ....[38]....
        /*0348*/ 	.word	0x00001e50
        /*034c*/ 	.word	0x000000ff
        /*0350*/ 	.word	0x00000028
        /*0354*/ 	.short	0x010a
        /*0356*/ 	.byte	0x06
	.zero		1


	//   ....[39]....
        /*0358*/ 	.word	0x00001f90
        /*035c*/ 	.word	0x00000003
        /*0360*/ 	.word	0x00000070
        /*0364*/ 	.short	0x010a
        /*0366*/ 	.byte	0xff
	.zero		1


	//   ....[40]....
        /*0368*/ 	.word	0x000020e0
        /*036c*/ 	.word	0x00000000
        /*0370*/ 	.word	0x00000000
        /*0374*/ 	.short	0x0101
        /*0376*/ 	.byte	0xff
	.zero		1


	//   ....[41]....
        /*0378*/ 	.word	0x00002680
        /*037c*/ 	.word	0x000000ff
        /*0380*/ 	.word	0x00000000
        /*0384*/ 	.short	0x010a
        /*0386*/ 	.byte	0x04
	.zero		1


	//   ....[42]....
        /*0388*/ 	.word	0x00002710
        /*038c*/ 	.word	0x000000ff
        /*0390*/ 	.word	0x00000000
        /*0394*/ 	.short	0x010a
        /*0396*/ 	.byte	0x05
	.zero		1


	//   ....[43]....
        /*0398*/ 	.word	0x000027a0
        /*039c*/ 	.word	0x000000ff
        /*03a0*/ 	.word	0x00000000
        /*03a4*/ 	.short	0x010a
        /*03a6*/ 	.byte	0x05
	.zero		1


	//   ....[44]....
        /*03a8*/ 	.word	0x00002830
        /*03ac*/ 	.word	0x000000ff
        /*03b0*/ 	.word	0x00000000
        /*03b4*/ 	.short	0x010a
        /*03b6*/ 	.byte	0x05
	.zero		1


	//   ....[45]....
        /*03b8*/ 	.word	0x000028d0
        /*03bc*/ 	.word	0x00000000
        /*03c0*/ 	.word	0x00000000
        /*03c4*/ 	.short	0x010a
        /*03c6*/ 	.byte	0xff
	.zero		1


	//   ....[46]....
        /*03c8*/ 	.word	0x000029f0
        /*03cc*/ 	.word	0x00000002
        /*03d0*/ 	.word	0x000000d0
        /*03d4*/ 	.short	0x010a
        /*03d6*/ 	.byte	0xff
	.zero		1


	//   ....[47]....
        /*03d8*/ 	.word	0x00002a60
        /*03dc*/ 	.word	0x00000002
        /*03e0*/ 	.word	0x00000000
        /*03e4*/ 	.short	0x0101
        /*03e6*/ 	.byte	0xff
	.zero		1


	//   ....[48]....
        /*03e8*/ 	.word	0x00002a80
        /*03ec*/ 	.word	0x000000ff
        /*03f0*/ 	.word	0x00000080
        /*03f4*/ 	.short	0x010a
        /*03f6*/ 	.byte	0x04
	.zero		1


	//   ....[49]....
        /*03f8*/ 	.word	0x00002ba0
        /*03fc*/ 	.word	0x00000002
        /*0400*/ 	.word	0x00000070
        /*0404*/ 	.short	0x010a
        /*0406*/ 	.byte	0xff
	.zero		1


	//   ....[50]....
        /*0408*/ 	.word	0x00002ca0
        /*040c*/ 	.word	0x00000002
        /*0410*/ 	.word	0x00000000
        /*0414*/ 	.short	0x0101
        /*0416*/ 	.byte	0xff
	.zero		1


	//   ....[51]....
        /*0418*/ 	.word	0x00002d30
        /*041c*/ 	.word	0x000000ff
        /*0420*/ 	.word	0x00000080
        /*0424*/ 	.short	0x0106
        /*0426*/ 	.byte	0x04
	.zero		1


	//   ....[52]....
        /*0428*/ 	.word	0x00002d50
        /*042c*/ 	.word	0x000000ff
        /*0430*/ 	.word	0x00000080
        /*0434*/ 	.short	0x010a
        /*0436*/ 	.byte	0x04
	.zero		1


	//   ....[53]....
        /*0438*/ 	.word	0x00002de0
        /*043c*/ 	.word	0x000000ff
        /*0440*/ 	.word	0x00000080
        /*0444*/ 	.short	0x0106
        /*0446*/ 	.byte	0x07
	.zero		1


	//   ....[54]....
        /*0448*/ 	.word	0x00002e20
        /*044c*/ 	.word	0x00000000
        /*0450*/ 	.word	0x00000080
        /*0454*/ 	.short	0x010a
        /*0456*/ 	.byte	0xff
	.zero		1


	//   ....[55]....
        /*0458*/ 	.word	0x00003330
        /*045c*/ 	.word	0x00000000
        /*0460*/ 	.word	0x00000070
        /*0464*/ 	.short	0x010a
        /*0466*/ 	.byte	0xff
	.zero		1


	//   ....[56]....
        /*0468*/ 	.word	0x00003440
        /*046c*/ 	.word	0x00000003
        /*0470*/ 	.word	0x00000000
        /*0474*/ 	.short	0x0101
        /*0476*/ 	.byte	0xff
	.zero		1


	//   ....[57]....
        /*0478*/ 	.word	0x00003450
        /*047c*/ 	.word	0x000000ff
        /*0480*/ 	.word	0x00000000
        /*0484*/ 	.short	0x010a
        /*0486*/ 	.byte	0x04
	.zero		1


	//   ....[58]....
        /*0488*/ 	.word	0x00003470
        /*048c*/ 	.word	0x000000ff
        /*0490*/ 	.word	0x000000b0
        /*0494*/ 	.short	0x010a
        /*0496*/ 	.byte	0x16
	.zero		1


	//   ....[59]....
        /*0498*/ 	.word	0x00003540
        /*049c*/ 	.word	0x000000ff
        /*04a0*/ 	.word	0x00000000
        /*04a4*/ 	.short	0x010a
        /*04a6*/ 	.byte	0x05
	.zero		1


	//   ....[60]....
        /*04a8*/ 	.word	0x00003680
        /*04ac*/ 	.word	0x000000ff
        /*04b0*/ 	.word	0x00000000
        /*04b4*/ 	.short	0x010a
        /*04b6*/ 	.byte	0x04
	.zero		1


	//   ....[61]....
        /*04b8*/ 	.word	0x00003870
        /*04bc*/ 	.word	0x000000ff
        /*04c0*/ 	.word	0x00000000
        /*04c4*/ 	.short	0x010a
        /*04c6*/ 	.byte	0x04
	.zero		1


	//   ....[62]....
        /*04c8*/ 	.word	0x00003900
        /*04cc*/ 	.word	0x000000ff
        /*04d0*/ 	.word	0x00000000
        /*04d4*/ 	.short	0x010a
        /*04d6*/ 	.byte	0x05
	.zero		1


	//   ....[63]....
        /*04d8*/ 	.word	0x00003990
        /*04dc*/ 	.word	0x000000ff
        /*04e0*/ 	.word	0x00000000
        /*04e4*/ 	.short	0x010a
        /*04e6*/ 	.byte	0x05
	.zero		1


	//   ....[64]....
        /*04e8*/ 	.word	0x00003a20
        /*04ec*/ 	.word	0x000000ff
        /*04f0*/ 	.word	0x00000000
        /*04f4*/ 	.short	0x010a
        /*04f6*/ 	.byte	0x04
	.zero		1


	//   ....[65]....
        /*04f8*/ 	.word	0x00003ec0
        /*04fc*/ 	.word	0x00000007
        /*0500*/ 	.word	0x00000070
        /*0504*/ 	.short	0x010a
        /*0506*/ 	.byte	0xff
	.zero		1


	//   ....[66]....
        /*0508*/ 	.word	0x00004030
        /*050c*/ 	.word	0x00000000
        /*0510*/ 	.word	0x00000000
        /*0514*/ 	.short	0x0101
        /*0516*/ 	.byte	0xff
	.zero		1


	//   ....[67]....
        /*0518*/ 	.word	0x000044a0
        /*051c*/ 	.word	0x000000ff
        /*0520*/ 	.word	0x00000068
        /*0524*/ 	.short	0x010a
        /*0526*/ 	.byte	0x11
	.zero		1


	//   ....[68]....
        /*0528*/ 	.word	0x00004620
        /*052c*/ 	.word	0x000000ff
        /*0530*/ 	.word	0x00000058
        /*0534*/ 	.short	0x010a
        /*0536*/ 	.byte	0x11
	.zero		1


	//   ....[69]....
        /*0538*/ 	.word	0x00004830
        /*053c*/ 	.word	0x000000ff
        /*0540*/ 	.word	0x00000050
        /*0544*/ 	.short	0x010b
        /*0546*/ 	.byte	0x11
	.zero		1


	//   ....[70]....
        /*0548*/ 	.word	0x00004840
        /*054c*/ 	.word	0x000000ff
        /*0550*/ 	.word	0x00000000
        /*0554*/ 	.short	0x0101
        /*0556*/ 	.byte	0x1b
	.zero		1


	//   ....[71]....
        /*0558*/ 	.word	0x00004880
        /*055c*/ 	.word	0x00000000
        /*0560*/ 	.word	0x00000058
        /*0564*/ 	.short	0x010a
        /*0566*/ 	.byte	0xff
	.zero		1


	//   ....[72]....
        /*0568*/ 	.word	0x00004b90
        /*056c*/ 	.word	0x00000003
        /*0570*/ 	.word	0x00000070
        /*0574*/ 	.short	0x010a
        /*0576*/ 	.byte	0xff
	.zero		1


	//   ....[73]....
        /*0578*/ 	.word	0x00004d10
        /*057c*/ 	.word	0x00000000
        /*0580*/ 	.word	0x00000000
        /*0584*/ 	.short	0x0101
        /*0586*/ 	.byte	0xff
	.zero		1


	//   ....[74]....
        /*0588*/ 	.word	0x000057b0
        /*058c*/ 	.word	0x000000ff
        /*0590*/ 	.word	0x00000050
        /*0594*/ 	.short	0x010a
        /*0596*/ 	.byte	0x2c
	.zero		1


	//   ....[75]....
        /*0598*/ 	.word	0x000057c0
        /*059c*/ 	.word	0x00000016
        /*05a0*/ 	.word	0x00000090
        /*05a4*/ 	.short	0x010a
        /*05a6*/ 	.byte	0xff
	.zero		1


	//   ....[76]....
        /*05a8*/ 	.word	0x00005950
        /*05ac*/ 	.word	0x000000ff
        /*05b0*/ 	.word	0x00000050
        /*05b4*/ 	.short	0x010a
        /*05b6*/ 	.byte	0x2c
	.zero		1


	//   ....[77]....
        /*05b8*/ 	.word	0x00005a50
        /*05bc*/ 	.word	0x000000ff
        /*05c0*/ 	.word	0x00000000
        /*05c4*/ 	.short	0x0101
        /*05c6*/ 	.byte	0x04
	.zero		1


	//   ....[78]....
        /*05c8*/ 	.word	0x00005ab0
        /*05cc*/ 	.word	0x00000016
        /*05d0*/ 	.word	0x00000090
        /*05d4*/ 	.short	0x010a
        /*05d6*/ 	.byte	0xff
	.zero		1


	//   ....[79]....
        /*05d8*/ 	.word	0x00006110
        /*05dc*/ 	.word	0x000000ff
        /*05e0*/ 	.word	0x00000000
        /*05e4*/ 	.short	0x0101
        /*05e6*/ 	.byte	0x04
	.zero		1


	//   ....[80]....
        /*05e8*/ 	.word	0x00006f10
        /*05ec*/ 	.word	0x00000000
        /*05f0*/ 	.word	0x000000e0
        /*05f4*/ 	.short	0x010a
        /*05f6*/ 	.byte	0xff
	.zero		1


	//   ....[81]....
        /*05f8*/ 	.word	0x00006f70
        /*05fc*/ 	.word	0x00000000
        /*0600*/ 	.word	0x00000028
        /*0604*/ 	.short	0x010a
        /*0606*/ 	.byte	0xff
	.zero		1


	//   ....[82]....
        /*0608*/ 	.word	0x00006fd0
        /*060c*/ 	.word	0x00000000
        /*0610*/ 	.word	0x00000028
        /*0614*/ 	.short	0x010a
        /*0616*/ 	.byte	0xff
	.zero		1


	//   ....[83]....
        /*0618*/ 	.word	0x00007020
        /*061c*/ 	.word	0x00000003
        /*0620*/ 	.word	0x00000070
        /*0624*/ 	.short	0x010a
        /*0626*/ 	.byte	0xff
	.zero		1


	//   ....[84]....
        /*0628*/ 	.word	0x00007080
        /*062c*/ 	.word	0x00000000
        /*0630*/ 	.word	0x00000000
        /*0634*/ 	.short	0x010a
        /*0636*/ 	.byte	0xff
	.zero		1


	//   ....[85]....
        /*0638*/ 	.word	0x000070e0
        /*063c*/ 	.word	0x00000000
        /*0640*/ 	.word	0x00000000
        /*0644*/ 	.short	0x010a
        /*0646*/ 	.byte	0xff
	.zero		1


	//   ....[86]....
        /*0648*/ 	.word	0x00007140
        /*064c*/ 	.word	0x00000000
        /*0650*/ 	.word	0x00000000
        /*0654*/ 	.short	0x010a
        /*0656*/ 	.byte	0xff
	.zero		1


	//   ....[87]....
        /*0658*/ 	.word	0x000071a0
        /*065c*/ 	.word	0x00000000
        /*0660*/ 	.word	0x00000000
        /*0664*/ 	.short	0x010a
        /*0666*/ 	.byte	0xff
	.zero		1


	//   ....[88]....
        /*0668*/ 	.word	0x000071f0
        /*066c*/ 	.word	0x00000002
        /*0670*/ 	.word	0x000000d0
        /*0674*/ 	.short	0x010a
        /*0676*/ 	.byte	0xff
	.zero		1


	//   ....[89]....
        /*0678*/ 	.word	0x00007250
        /*067c*/ 	.word	0x00000002
        /*0680*/ 	.word	0x00000080
        /*0684*/ 	.short	0x010a
        /*0686*/ 	.byte	0xff
	.zero		1


	//   ....[90]....
        /*0688*/ 	.word	0x000072a0
        /*068c*/ 	.word	0x00000002
        /*0690*/ 	.word	0x00000070
        /*0694*/ 	.short	0x010a
        /*0696*/ 	.byte	0xff
	.zero		1


	//   ....[91]....
        /*0698*/ 	.word	0x00007300
        /*069c*/ 	.word	0x00000000
        /*06a0*/ 	.word	0x00000080
        /*06a4*/ 	.short	0x010a
        /*06a6*/ 	.byte	0xff
	.zero		1


	//   ....[92]....
        /*06a8*/ 	.word	0x00007350
        /*06ac*/ 	.word	0x00000000
        /*06b0*/ 	.word	0x00000070
        /*06b4*/ 	.short	0x010a
        /*06b6*/ 	.byte	0xff
	.zero		1


	//   ....[93]....
        /*06b8*/ 	.word	0x000073b0
        /*06bc*/ 	.word	0x00000002
        /*06c0*/ 	.word	0x000000b0
        /*06c4*/ 	.short	0x010a
        /*06c6*/ 	.byte	0xff
	.zero		1


	//   ....[94]....
        /*06c8*/ 	.word	0x00007410
        /*06cc*/ 	.word	0x00000000
        /*06d0*/ 	.word	0x00000000
        /*06d4*/ 	.short	0x010a
        /*06d6*/ 	.byte	0xff
	.zero		1


	//   ....[95]....
        /*06d8*/ 	.word	0x00007470
        /*06dc*/ 	.word	0x00000000
        /*06e0*/ 	.word	0x00000000
        /*06e4*/ 	.short	0x010a
        /*06e6*/ 	.byte	0xff
	.zero		1


	//   ....[96]....
        /*06e8*/ 	.word	0x000074d0
        /*06ec*/ 	.word	0x00000000
        /*06f0*/ 	.word	0x00000000
        /*06f4*/ 	.short	0x010a
        /*06f6*/ 	.byte	0xff
	.zero		1


	//   ....[97]....
        /*06f8*/ 	.word	0x00007530
        /*06fc*/ 	.word	0x00000000
        /*0700*/ 	.word	0x00000000
        /*0704*/ 	.short	0x010a
        /*0706*/ 	.byte	0xff
	.zero		1


	//   ....[98]....
        /*0708*/ 	.word	0x00007590
        /*070c*/ 	.word	0x00000000
        /*0710*/ 	.word	0x00000000
        /*0714*/ 	.short	0x010a
        /*0716*/ 	.byte	0xff
	.zero		1


	//   ....[99]....
        /*0718*/ 	.word	0x000075e0
        /*071c*/ 	.word	0x00000007
        /*0720*/ 	.word	0x00000070
        /*0724*/ 	.short	0x010a
        /*0726*/ 	.byte	0xff
	.zero		1


	//   ....[100]....
        /*0728*/ 	.word	0x00007640
        /*072c*/ 	.word	0x00000000
        /*0730*/ 	.word	0x00000068
        /*0734*/ 	.short	0x010a
        /*0736*/ 	.byte	0xff
	.zero		1


	//   ....[101]....
        /*0738*/ 	.word	0x000076a0
        /*073c*/ 	.word	0x00000000
        /*0740*/ 	.word	0x00000058
        /*0744*/ 	.short	0x010a
        /*0746*/ 	.byte	0xff
	.zero		1


	//   ....[102]....
        /*0748*/ 	.word	0x000076f0
        /*074c*/ 	.word	0x00000003
        /*0750*/ 	.word	0x00000070
        /*0754*/ 	.short	0x010a
        /*0756*/ 	.byte	0xff
	.zero		1


	//   ....[103]....
        /*0758*/ 	.word	0x00007750
        /*075c*/ 	.word	0x00000000
        /*0760*/ 	.word	0x00000050
        /*0764*/ 	.short	0x010a
        /*0766*/ 	.byte	0xff
	.zero		1


	//   ....[104]....
        /*0768*/ 	.word	0x000077a0
        /*076c*/ 	.word	0x00000016
        /*0770*/ 	.word	0x00000090
        /*0774*/ 	.short	0x010a
        /*0776*/ 	.byte	0xff
	.zero		1


	//----- nvinfo : EIATTR_NUM_MBARRIERS
	.align		4
.L_47:
        /*0778*/ 	.byte	0x03, 0x38
        /*077a*/ 	.short	0x001e


	//----- nvinfo : EIATTR_EXIT_INSTR_OFFSETS
	.align		4
        /*077c*/ 	.byte	0x04, 0x1c
        /*077e*/ 	.short	(.L_49 - .L_48)


	//   ....[0]....
.L_48:
        /*0780*/ 	.word	0x00002900


	//   ....[1]....
        /*0784*/ 	.word	0x00002df0


	//   ....[2]....
        /*0788*/ 	.word	0x00002e50


	//   ....[3]....
        /*078c*/ 	.word	0x00003c80


	//   ....[4]....
        /*0790*/ 	.word	0x000048b0


	//   ....[5]....
        /*0794*/ 	.word	0x000048f0


	//   ....[6]....
        /*0798*/ 	.word	0x00006f00


	//----- nvinfo : EIATTR_MAX_THREADS
	.align		4
.L_49:
        /*079c*/ 	.byte	0x04, 0x05
        /*079e*/ 	.short	(.L_51 - .L_50)
.L_50:
        /*07a0*/ 	.word	0x00000100
        /*07a4*/ 	.word	0x00000001
        /*07a8*/ 	.word	0x00000001


	//----- nvinfo : EIATTR_CRS_STACK_SIZE
	.align		4
.L_51:
        /*07ac*/ 	.byte	0x04, 0x1e
        /*07ae*/ 	.short	(.L_53 - .L_52)
.L_52:
        /*07b0*/ 	.word	0x00000000


	//----- nvinfo : EIATTR_CBANK_PARAM_SIZE
	.align		4
.L_53:
        /*07b4*/ 	.byte	0x03, 0x19
        /*07b6*/ 	.short	0x0800


	//----- nvinfo : EIATTR_PARAM_CBANK
	.align		4
        /*07b8*/ 	.byte	0x04, 0x0a
        /*07ba*/ 	.short	(.L_55 - .L_54)
	.align		4
.L_54:
        /*07bc*/ 	.word	index@(.nv.constant0._ZN7cutlass13device_kernelINS_4gemm6kernel13GemmUniversalIN4cute5tupleIJiiiiEEENS1_10collective13CollectiveMmaINS1_35MainloopSm100TmaUmmaWarpSpecializedILi5ELi2ELi4ENS5_IJNS4_1CILi1EEENSA_ILi2EEESB_EEEEENS5_IJNSA_ILi128EEENSA_ILi64EEESG_EEENS_12float_e5m2_tENS5_IJlSB_lEEESI_SJ_NS4_8TiledMMAINS4_8MMA_AtomIJNS4_10MMA_TraitsINS4_19SM100_MMA_F8F6F4_SSEJSI_SI_fSF_SG_NS4_17integral_constantINS4_4UMMA5MajorELSQ_0EEESR_NSO_INSP_7ScaleInELSS_0EEEST_EEEEEENS4_6LayoutINS5_IJSB_SB_SB_EEENS5_IJNSA_ILi0EEESY_SY_EEEEENS5_IJNS4_10UnderscoreES11_S11_EEEEENS4_23SM90_TMA_LOAD_MULTICASTENS4_14ComposedLayoutINS4_7SwizzleILi2ELi4ELi3EEENS4_18smem_ptr_flag_bitsILi8EEENSW_INS5_IJNSA_ILi8EEESG_EEENS5_IJSG_SB_EEEEEEEvNS4_8identityENS4_13SM90_TMA_LOADES1E_vS1F_EENS_8epilogue10collective18CollectiveEpilogueINS1I_23Sm100TmaWarpSpecializedILi1ELi1ELi64ELb0ELb0EEEJSH_NS5_IJNSW_ISF_SB_EENSW_ISG_SB_EEEEESI_SJ_SI_SJ_NS1I_6fusion15FusionCallbacksIS1M_NS1Q_17LinearCombinationISI_fSI_fLNS_15FloatRoundStyleE2EEESH_S1P_JEEENS4_5SM1004TMEM4LOAD26SM100_TMEM_LOAD_32dp32b64xES1G_S1E_NS4_39AutoVectorizingCopyWithAssumedAlignmentILi128EEENS4_14SM90_TMA_STOREES1E_S21_S21_EEEvvEEEEvNT_6ParamsE)
        /*07c0*/ 	.short	0x0380
        /*07c2*/ 	.short	0x0800


	//----- nvinfo : EIATTR_SW_WAR
	.align		4
.L_55:
        /*07c4*/ 	.byte	0x04, 0x36
        /*07c6*/ 	.short	(.L_57 - .L_56)
.L_56:
        /*07c8*/ 	.word	0x00000008
.L_57:


//--------------------- .nv.callgraph             --------------------------
	.section	.nv.callgraph,"",@"SHT_CUDA_CALLGRAPH"
	.align	4
	.sectionentsize	8
	.align		4
        /*0000*/ 	.word	0x00000000
	.align		4
        /*0004*/ 	.word	0xffffffff
	.align		4
        /*0008*/ 	.word	index@(_ZN7cutlass13device_kernelINS_4gemm6kernel13GemmUniversalIN4cute5tupleIJiiiiEEENS1_10collective13CollectiveMmaINS1_35MainloopSm100TmaUmmaWarpSpecializedILi5ELi2ELi4ENS5_IJNS4_1CILi1EEENSA_ILi2EEESB_EEEEENS5_IJNSA_ILi128EEENSA_ILi64EEESG_EEENS_12float_e5m2_tENS5_IJlSB_lEEESI_SJ_NS4_8TiledMMAINS4_8MMA_AtomIJNS4_10MMA_TraitsINS4_19SM100_MMA_F8F6F4_SSEJSI_SI_fSF_SG_NS4_17integral_constantINS4_4UMMA5MajorELSQ_0EEESR_NSO_INSP_7ScaleInELSS_0EEEST_EEEEEENS4_6LayoutINS5_IJSB_SB_SB_EEENS5_IJNSA_ILi0EEESY_SY_EEEEENS5_IJNS4_10UnderscoreES11_S11_EEEEENS4_23SM90_TMA_LOAD_MULTICASTENS4_14ComposedLayoutINS4_7SwizzleILi2ELi4ELi3EEENS4_18smem_ptr_flag_bitsILi8EEENSW_INS5_IJNSA_ILi8EEESG_EEENS5_IJSG_SB_EEEEEEEvNS4_8identityENS4_13SM90_TMA_LOADES1E_vS1F_EENS_8epilogue10collective18CollectiveEpilogueINS1I_23Sm100TmaWarpSpecializedILi1ELi1ELi64ELb0ELb0EEEJSH_NS5_IJNSW_ISF_SB_EENSW_ISG_SB_EEEEESI_SJ_SI_SJ_NS1I_6fusion15FusionCallbacksIS1M_NS1Q_17LinearCombinationISI_fSI_fLNS_15FloatRoundStyleE2EEESH_S1P_JEEENS4_5SM1004TMEM4LOAD26SM100_TMEM_LOAD_32dp32b64xES1G_S1E_NS4_39AutoVectorizingCopyWithAssumedAlignmentILi128EEENS4_14SM90_TMA_STOREES1E_S21_S21_EEEvvEEEEvNT_6ParamsE)
	.align		4
        /*000c*/ 	.word	index@(__assertfail)
	.align		4
        /*0010*/ 	.word	0x00000000
	.align		4
        /*0014*/ 	.word	0xfffffffe
	.align		4
        /*0018*/ 	.word	0x00000000
	.align		4
        /*001c*/ 	.word	0xfffffffd
	.align		4
        /*0020*/ 	.word	0x00000000
	.align		4
        /*0024*/ 	.word	0xfffffffc


//--------------------- .nv.constant4             --------------------------
	.section	.nv.constant4,"a",@progbits
	.align	8
	.align		8
.nv.constant4:
        /*0000*/ 	.dword	__assertfail
	.align		8
        /*0008*/ 	.dword	__unnamed_1
	.align		8
        /*0010*/ 	.dword	__unnamed_2
	.align		8
        /*0018*/ 	.dword	_ZN39_INTERNAL_599187d4_4_k_cu_a58a0f75_97394cuda3std3__45__cpo5beginE
	.align		8
        /*0020*/ 	.dword	_ZN39_INTERNAL_599187d4_4_k_cu_a58a0f75_97394cuda3std3__45__cpo3endE
	.align		8
        /*0028*/ 	.dword	_ZN39_INTERNAL_599187d4_4_k_cu_a58a0f75_97394cuda3std3__45__cpo6cbeginE
	.align		8
        /*0030*/ 	.dword	_ZN39_INTERNAL_599187d4_4_k_cu_a58a0f75_97394cuda3std3__45__cpo4cendE
	.align		8
        /*0038*/ 	.dword	_ZN39_INTERNAL_599187d4_4_k_cu_a58a0f75_97394cuda3std3__441_GLOBAL__N__599187d4_4_k_cu_a58a0f75_97396ignoreE
	.align		8
        /*0040*/ 	.dword	_ZN39_INTERNAL_599187d4_4_k_cu_a58a0f75_97394cuda3std3__419piecewise_constructE
	.align		8
        /*0048*/ 	.dword	_ZN39_INTERNAL_599187d4_4_k_cu_a58a0f75_97394cuda3std3__48in_placeE
	.align		8
        /*0050*/ 	.dword	_ZN39_INTERNAL_599187d4_4_k_cu_a58a0f75_97394cuda3std6ranges3__45__cpo4swapE
	.align		8
        /*0058*/ 	.dword	_ZN39_INTERNAL_599187d4_4_k_cu_a58a0f75_97394cuda3std6ranges3__45__cpo9iter_moveE
	.align		8
        /*0060*/ 	.dword	_ZN39_INTERNAL_599187d4_4_k_cu_a58a0f75_97394cute7productE
	.align		8
        /*0068*/ 	.dword	_ZN39_INTERNAL_599187d4_4_k_cu_a58a0f75_97394cute1_E
	.align		8
        /*0070*/ 	.dword	$str$25
	.align		8
        /*0078*/ 	.dword	$str$26
	.align		8
        /*0080*/ 	.dword	$str$27
	.align		8
        /*0088*/ 	.dword	$str$28


//--------------------- .text._ZN7cutlass13device_kernelINS_4gemm6kernel13GemmUniversalIN4cute5tupleIJiiiiEEENS1_10collective13CollectiveMmaINS1_35MainloopSm100TmaUmmaWarpSpecializedILi5ELi2ELi4ENS5_IJNS4_1CILi1EEENSA_ILi2EEESB_EEEEENS5_IJNSA_ILi128EEENSA_ILi64EEESG_EEENS_12float_e5m2_tENS5_IJlSB_lEEESI_SJ_NS4_8TiledMMAINS4_8MMA_AtomIJNS4_10MMA_TraitsINS4_19SM100_MMA_F8F6F4_SSEJSI_SI_fSF_SG_NS4_17integral_constantINS4_4UMMA5MajorELSQ_0EEESR_NSO_INSP_7ScaleInELSS_0EEEST_EEEEEENS4_6LayoutINS5_IJSB_SB_SB_EEENS5_IJNSA_ILi0EEESY_SY_EEEEENS5_IJNS4_10UnderscoreES11_S11_EEEEENS4_23SM90_TMA_LOAD_MULTICASTENS4_14ComposedLayoutINS4_7SwizzleILi2ELi4ELi3EEENS4_18smem_ptr_flag_bitsILi8EEENSW_INS5_IJNSA_ILi8EEESG_EEENS5_IJSG_SB_EEEEEEEvNS4_8identityENS4_13SM90_TMA_LOADES1E_vS1F_EENS_8epilogue10collective18CollectiveEpilogueINS1I_23Sm100TmaWarpSpecializedILi1ELi1ELi64ELb0ELb0EEEJSH_NS5_IJNSW_ISF_SB_EENSW_ISG_SB_EEEEESI_SJ_SI_SJ_NS1I_6fusion15FusionCallbacksIS1M_NS1Q_17LinearCombinationISI_fSI_fLNS_15FloatRoundStyleE2EEESH_S1P_JEEENS4_5SM1004TMEM4LOAD26SM100_TMEM_LOAD_32dp32b64xES1G_S1E_NS4_39AutoVectorizingCopyWithAssumedAlignmentILi128EEENS4_14SM90_TMA_STOREES1E_S21_S21_EEEvvEEEEvNT_6ParamsE --------------------------
	.section	.text._ZN7cutlass13device_kernelINS_4gemm6kernel13GemmUniversalIN4cute5tupleIJiiiiEEENS1_10collective13CollectiveMmaINS1_35MainloopSm100TmaUmmaWarpSpecializedILi5ELi2ELi4ENS5_IJNS4_1CILi1EEENSA_ILi2EEESB_EEEEENS5_IJNSA_ILi128EEENSA_ILi64EEESG_EEENS_12float_e5m2_tENS5_IJlSB_lEEESI_SJ_NS4_8TiledMMAINS4_8MMA_AtomIJNS4_10MMA_TraitsINS4_19SM100_MMA_F8F6F4_SSEJSI_SI_fSF_SG_NS4_17integral_constantINS4_4UMMA5MajorELSQ_0EEESR_NSO_INSP_7ScaleInELSS_0EEEST_EEEEEENS4_6LayoutINS5_IJSB_SB_SB_EEENS5_IJNSA_ILi0EEESY_SY_EEEEENS5_IJNS4_10UnderscoreES11_S11_EEEEENS4_23SM90_TMA_LOAD_MULTICASTENS4_14ComposedLayoutINS4_7SwizzleILi2ELi4ELi3EEENS4_18smem_ptr_flag_bitsILi8EEENSW_INS5_IJNSA_ILi8EEESG_EEENS5_IJSG_SB_EEEEEEEvNS4_8identityENS4_13SM90_TMA_LOADES1E_vS1F_EENS_8epilogue10collective18CollectiveEpilogueINS1I_23Sm100TmaWarpSpecializedILi1ELi1ELi64ELb0ELb0EEEJSH_NS5_IJNSW_ISF_SB_EENSW_ISG_SB_EEEEESI_SJ_SI_SJ_NS1I_6fusion15FusionCallbacksIS1M_NS1Q_17LinearCombinationISI_fSI_fLNS_15FloatRoundStyleE2EEESH_S1P_JEEENS4_5SM1004TMEM4LOAD26SM100_TMEM_LOAD_32dp32b64xES1G_S1E_NS4_39AutoVectorizingCopyWithAssumedAlignmentILi128EEENS4_14SM90_TMA_STOREES1E_S21_S21_EEEvvEEEEvNT_6ParamsE,"ax",@progbits
	.align	128
.text._ZN7cutlass13device_kernelINS_4gemm6kernel13GemmUniversalIN4cute5tupleIJiiiiEEENS1_10collective13CollectiveMmaINS1_35MainloopSm100TmaUmmaWarpSpecializedILi5ELi2ELi4ENS5_IJNS4_1CILi1EEENSA_ILi2EEESB_EEEEENS5_IJNSA_ILi128EEENSA_ILi64EEESG_EEENS_12float_e5m2_tENS5_IJlSB_lEEESI_SJ_NS4_8TiledMMAINS4_8MMA_AtomIJNS4_10MMA_TraitsINS4_19SM100_MMA_F8F6F4_SSEJSI_SI_fSF_SG_NS4_17integral_constantINS4_4UMMA5MajorELSQ_0EEESR_NSO_INSP_7ScaleInELSS_0EEEST_EEEEEENS4_6LayoutINS5_IJSB_SB_SB_EEENS5_IJNSA_ILi0EEESY_SY_EEEEENS5_IJNS4_10UnderscoreES11_S11_EEEEENS4_23SM90_TMA_LOAD_MULTICASTENS4_14ComposedLayoutINS4_7SwizzleILi2ELi4ELi3EEENS4_18smem_ptr_flag_bitsILi8EEENSW_INS5_IJNSA_ILi8EEESG_EEENS5_IJSG_SB_EEEEEEEvNS4_8identityENS4_13SM90_TMA_LOADES1E_vS1F_EENS_8epilogue10collective18CollectiveEpilogueINS1I_23Sm100TmaWarpSpecializedILi1ELi1ELi64ELb0ELb0EEEJSH_NS5_IJNSW_ISF_SB_EENSW_ISG_SB_EEEEESI_SJ_SI_SJ_NS1I_6fusion15FusionCallbacksIS1M_NS1Q_17LinearCombinationISI_fSI_fLNS_15FloatRoundStyleE2EEESH_S1P_JEEENS4_5SM1004TMEM4LOAD26SM100_TMEM_LOAD_32dp32b64xES1G_S1E_NS4_39AutoVectorizingCopyWithAssumedAlignmentILi128EEENS4_14SM90_TMA_STOREES1E_S21_S21_EEEvvEEEEvNT_6ParamsE:
        .type           _ZN7cutlass13device_kernelINS_4gemm6kernel13GemmUniversalIN4cute5tupleIJiiiiEEENS1_10collective13CollectiveMmaINS1_35MainloopSm100TmaUmmaWarpSpecializedILi5ELi2ELi4ENS5_IJNS4_1CILi1EEENSA_ILi2EEESB_EEEEENS5_IJNSA_ILi128EEENSA_ILi64EEESG_EEENS_12float_e5m2_tENS5_IJlSB_lEEESI_SJ_NS4_8TiledMMAINS4_8MMA_AtomIJNS4_10MMA_TraitsINS4_19SM100_MMA_F8F6F4_SSEJSI_SI_fSF_SG_NS4_17integral_constantINS4_4UMMA5MajorELSQ_0EEESR_NSO_INSP_7ScaleInELSS_0EEEST_EEEEEENS4_6LayoutINS5_IJSB_SB_SB_EEENS5_IJNSA_ILi0EEESY_SY_EEEEENS5_IJNS4_10UnderscoreES11_S11_EEEEENS4_23SM90_TMA_LOAD_MULTICASTENS4_14ComposedLayoutINS4_7SwizzleILi2ELi4ELi3EEENS4_18smem_ptr_flag_bitsILi8EEENSW_INS5_IJNSA_ILi8EEESG_EEENS5_IJSG_SB_EEEEEEEvNS4_8identityENS4_13SM90_TMA_LOADES1E_vS1F_EENS_8epilogue10collective18CollectiveEpilogueINS1I_23Sm100TmaWarpSpecializedILi1ELi1ELi64ELb0ELb0EEEJSH_NS5_IJNSW_ISF_SB_EENSW_ISG_SB_EEEEESI_SJ_SI_SJ_NS1I_6fusion15FusionCallbacksIS1M_NS1Q_17LinearCombinationISI_fSI_fLNS_15FloatRoundStyleE2EEESH_S1P_JEEENS4_5SM1004TMEM4LOAD26SM100_TMEM_LOAD_32dp32b64xES1G_S1E_NS4_39AutoVectorizingCopyWithAssumedAlignmentILi128EEENS4_14SM90_TMA_STOREES1E_S21_S21_EEEvvEEEEvNT_6ParamsE,@function
        .size           _ZN7cutlass13device_kernelINS_4gemm6kernel13GemmUniversalIN4cute5tupleIJiiiiEEENS1_10collective13CollectiveMmaINS1_35MainloopSm100TmaUmmaWarpSpecializedILi5ELi2ELi4ENS5_IJNS4_1CILi1EEENSA_ILi2EEESB_EEEEENS5_IJNSA_ILi128EEENSA_ILi64EEESG_EEENS_12float_e5m2_tENS5_IJlSB_lEEESI_SJ_NS4_8TiledMMAINS4_8MMA_AtomIJNS4_10MMA_TraitsINS4_19SM100_MMA_F8F6F4_SSEJSI_SI_fSF_SG_NS4_17integral_constantINS4_4UMMA5MajorELSQ_0EEESR_NSO_INSP_7ScaleInELSS_0EEEST_EEEEEENS4_6LayoutINS5_IJSB_SB_SB_EEENS5_IJNSA_ILi0EEESY_SY_EEEEENS5_IJNS4_10UnderscoreES11_S11_EEEEENS4_23SM90_TMA_LOAD_MULTICASTENS4_14ComposedLayoutINS4_7SwizzleILi2ELi4ELi3EEENS4_18smem_ptr_flag_bitsILi8EEENSW_INS5_IJNSA_ILi8EEESG_EEENS5_IJSG_SB_EEEEEEEvNS4_8identityENS4_13SM90_TMA_LOADES1E_vS1F_EENS_8epilogue10collective18CollectiveEpilogueINS1I_23Sm100TmaWarpSpecializedILi1ELi1ELi64ELb0ELb0EEEJSH_NS5_IJNSW_ISF_SB_EENSW_ISG_SB_EEEEESI_SJ_SI_SJ_NS1I_6fusion15FusionCallbacksIS1M_NS1Q_17LinearCombinationISI_fSI_fLNS_15FloatRoundStyleE2EEESH_S1P_JEEENS4_5SM1004TMEM4LOAD26SM100_TMEM_LOAD_32dp32b64xES1G_S1E_NS4_39AutoVectorizingCopyWithAssumedAlignmentILi128EEENS4_14SM90_TMA_STOREES1E_S21_S21_EEEvvEEEEvNT_6ParamsE,(.L_x_138 - _ZN7cutlass13device_kernelINS_4gemm6kernel13GemmUniversalIN4cute5tupleIJiiiiEEENS1_10collective13CollectiveMmaINS1_35MainloopSm100TmaUmmaWarpSpecializedILi5ELi2ELi4ENS5_IJNS4_1CILi1EEENSA_ILi2EEESB_EEEEENS5_IJNSA_ILi128EEENSA_ILi64EEESG_EEENS_12float_e5m2_tENS5_IJlSB_lEEESI_SJ_NS4_8TiledMMAINS4_8MMA_AtomIJNS4_10MMA_TraitsINS4_19SM100_MMA_F8F6F4_SSEJSI_SI_fSF_SG_NS4_17integral_constantINS4_4UMMA5MajorELSQ_0EEESR_NSO_INSP_7ScaleInELSS_0EEEST_EEEEEENS4_6LayoutINS5_IJSB_SB_SB_EEENS5_IJNSA_ILi0EEESY_SY_EEEEENS5_IJNS4_10UnderscoreES11_S11_EEEEENS4_23SM90_TMA_LOAD_MULTICASTENS4_14ComposedLayoutINS4_7SwizzleILi2ELi4ELi3EEENS4_18smem_ptr_flag_bitsILi8EEENSW_INS5_IJNSA_ILi8EEESG_EEENS5_IJSG_SB_EEEEEEEvNS4_8identityENS4_13SM90_TMA_LOADES1E_vS1F_EENS_8epilogue10collective18CollectiveEpilogueINS1I_23Sm100TmaWarpSpecializedILi1ELi1ELi64ELb0ELb0EEEJSH_NS5_IJNSW_ISF_SB_EENSW_ISG_SB_EEEEESI_SJ_SI_SJ_NS1I_6fusion15FusionCallbacksIS1M_NS1Q_17LinearCombinationISI_fSI_fLNS_15FloatRoundStyleE2EEESH_S1P_JEEENS4_5SM1004TMEM4LOAD26SM100_TMEM_LOAD_32dp32b64xES1G_S1E_NS4_39AutoVectorizingCopyWithAssumedAlignmentILi128EEENS4_14SM90_TMA_STOREES1E_S21_S21_EEEvvEEEEvNT_6ParamsE)
        .other          _ZN7cutlass13device_kernelINS_4gemm6kernel13GemmUniversalIN4cute5tupleIJiiiiEEENS1_10collective13CollectiveMmaINS1_35MainloopSm100TmaUmmaWarpSpecializedILi5ELi2ELi4ENS5_IJNS4_1CILi1EEENSA_ILi2EEESB_EEEEENS5_IJNSA_ILi128EEENSA_ILi64EEESG_EEENS_12float_e5m2_tENS5_IJlSB_lEEESI_SJ_NS4_8TiledMMAINS4_8MMA_AtomIJNS4_10MMA_TraitsINS4_19SM100_MMA_F8F6F4_SSEJSI_SI_fSF_SG_NS4_17integral_constantINS4_4UMMA5MajorELSQ_0EEESR_NSO_INSP_7ScaleInELSS_0EEEST_EEEEEENS4_6LayoutINS5_IJSB_SB_SB_EEENS5_IJNSA_ILi0EEESY_SY_EEEEENS5_IJNS4_10UnderscoreES11_S11_EEEEENS4_23SM90_TMA_LOAD_MULTICASTENS4_14ComposedLayoutINS4_7SwizzleILi2ELi4ELi3EEENS4_18smem_ptr_flag_bitsILi8EEENSW_INS5_IJNSA_ILi8EEESG_EEENS5_IJSG_SB_EEEEEEEvNS4_8identityENS4_13SM90_TMA_LOADES1E_vS1F_EENS_8epilogue10collective18CollectiveEpilogueINS1I_23Sm100TmaWarpSpecializedILi1ELi1ELi64ELb0ELb0EEEJSH_NS5_IJNSW_ISF_SB_EENSW_ISG_SB_EEEEESI_SJ_SI_SJ_NS1I_6fusion15FusionCallbacksIS1M_NS1Q_17LinearCombinationISI_fSI_fLNS_15FloatRoundStyleE2EEESH_S1P_JEEENS4_5SM1004TMEM4LOAD26SM100_TMEM_LOAD_32dp32b64xES1G_S1E_NS4_39AutoVectorizingCopyWithAssumedAlignmentILi128EEENS4_14SM90_TMA_STOREES1E_S21_S21_EEEvvEEEEvNT_6ParamsE,@"STO_CUDA_ENTRY STV_DEFAULT"
_ZN7cutlass13device_kernelINS_4gemm6kernel13GemmUniversalIN4cute5tupleIJiiiiEEENS1_10collective13CollectiveMmaINS1_35MainloopSm100TmaUmmaWarpSpecializedILi5ELi2ELi4ENS5_IJNS4_1CILi1EEENSA_ILi2EEESB_EEEEENS5_IJNSA_ILi128EEENSA_ILi64EEESG_EEENS_12float_e5m2_tENS5_IJlSB_lEEESI_SJ_NS4_8TiledMMAINS4_8MMA_AtomIJNS4_10MMA_TraitsINS4_19SM100_MMA_F8F6F4_SSEJSI_SI_fSF_SG_NS4_17integral_constantINS4_4UMMA5MajorELSQ_0EEESR_NSO_INSP_7ScaleInELSS_0EEEST_EEEEEENS4_6LayoutINS5_IJSB_SB_SB_EEENS5_IJNSA_ILi0EEESY_SY_EEEEENS5_IJNS4_10UnderscoreES11_S11_EEEEENS4_23SM90_TMA_LOAD_MULTICASTENS4_14ComposedLayoutINS4_7SwizzleILi2ELi4ELi3EEENS4_18smem_ptr_flag_bitsILi8EEENSW_INS5_IJNSA_ILi8EEESG_EEENS5_IJSG_SB_EEEEEEEvNS4_8identityENS4_13SM90_TMA_LOADES1E_vS1F_EENS_8epilogue10collective18CollectiveEpilogueINS1I_23Sm100TmaWarpSpecializedILi1ELi1ELi64ELb0ELb0EEEJSH_NS5_IJNSW_ISF_SB_EENSW_ISG_SB_EEEEESI_SJ_SI_SJ_NS1I_6fusion15FusionCallbacksIS1M_NS1Q_17LinearCombinationISI_fSI_fLNS_15FloatRoundStyleE2EEESH_S1P_JEEENS4_5SM1004TMEM4LOAD26SM100_TMEM_LOAD_32dp32b64xES1G_S1E_NS4_39AutoVectorizingCopyWithAssumedAlignmentILi128EEENS4_14SM90_TMA_STOREES1E_S21_S21_EEEvvEEEEvNT_6ParamsE:
[----:B------:R-:W1:Y:S01]  /*0000*/  LDC R1, c[0x0][0x37c] ;  /* 0x0000df00ff017b82 */ /* 0x000e620000000800 */
[----:B------:R-:W2:Y:S01]  /*0010*/  S2R R131, SR_TID.X ;  /* 0x0000000000837919 */ /* 0x000ea20000002100 */
[----:B------:R-:W3:Y:S01]  /*0020*/  LDCU.64 UR8, c[0x0][0x890] ;  /* 0x00011200ff0877ac */ /* 0x000ee20008000a00 */
[----:B------:R-:W-:Y:S02]  /*0030*/  PRMT R141, RZ, 0x7610, R141 ;  /* 0x00007610ff8d7816 */ /* 0x000fe4000000008d */
[----:B------:R-:W-:Y:S01]  /*0040*/  ELECT P3, URZ, PT ;  /* 0x0000000000ff782f */ /* 0x000fe20003860000 */
[----:B---3--:R-:W-:-:S04]  /*0050*/  UISETP.NE.U32.AND UP0, UPT, UR8, URZ, UPT ;  /* 0x000000ff0800728c */ /* 0x008fc8000bf05070 */
[----:B------:R-:W-:Y:S01]  /*0060*/  UISETP.NE.AND.EX UP0, UPT, UR9, URZ, UPT, UP0 ;  /* 0x000000ff0900728c */ /* 0x000fe2000bf05300 */
[----:B--2---:R-:W-:-:S05]  /*0070*/  SHF.R.U32.HI R142, RZ, 0x5, R131 ;  /* 0x00000005ff8e7819 */ /* 0x004fca0000011683 */
[----:B------:R-:W2:Y:S02]  /*0080*/  SHFL.IDX PT, R0, R142, RZ, 0x1f ;  /* 0x00001fff8e007589 */ /* 0x000ea400000e0000 */
[----:B--2---:R-:W-:Y:S01]  /*0090*/  R2UR UR22, R0 ;  /* 0x00000000001672ca */ /* 0x004fe200000e0000 */
[----:B-1----:R-:W-:-:S14]  /*00a0*/  BRA.U UP0, `(.L_x_0) ;  /* 0x0000000100307547 */ /* 0x002fdc000b800000 */
[----:B------:R-:W1:Y:S02]  /*00b0*/  LDCU.64 UR4, c[0x0][0x888] ;  /* 0x00011100ff0477ac */ /* 0x000e640008000a00 */
[----:B-1----:R-:W-:-:S04]  /*00c0*/  UISETP.NE.U32.AND UP0, UPT, UR4, URZ, UPT ;  /* 0x000000ff0400728c */ /* 0x002fc8000bf05070 */
[----:B------:R-:W-:-:S09]  /*00d0*/  UISETP.NE.AND.EX UP0, UPT, UR5, URZ, UPT, UP0 ;  /* 0x000000ff0500728c */ /* 0x000fd2000bf05300 */
[----:B------:R-:W-:Y:S05]  /*00e0*/  BRA.U !UP0, `(.L_x_1) ;  /* 0x0000000108147547 */ /* 0x000fea000b800000 */
[----:B------:R-:W1:Y:S01]  /*00f0*/  LDC.64 R2, c[0x0][0x888] ;  /* 0x00022200ff027b82 */ /* 0x000e620000000a00 */
[----:B------:R-:W1:Y:S02]  /*0100*/  LDCU.64 UR4, c[0x0][0x358] ;  /* 0x00006b00ff0477ac */ /* 0x000e640008000a00 */
[----:B-1----:R1:W5:Y:S01]  /*0110*/  LDG.E R71, desc[UR4][R2.64] ;  /* 0x0000000402477981 */ /* 0x002362000c1e1900 */
[----:B------:R-:W-:Y:S01]  /*0120*/  HFMA2 R141, -RZ, RZ, 0, 5.9604644775390625e-08 ;  /* 0x00000001ff8d7431 */ /* 0x000fe200000001ff */
[----:B------:R-:W-:Y:S05]  /*0130*/  BRA `(.L_x_0) ;  /* 0x00000000000c7947 */ /* 0x000fea0003800000 */
.L_x_1:
[----:B------:R-:W1:Y:S01]  /*0140*/  LDCU UR4, c[0x0][0x880] ;  /* 0x00011000ff0477ac */ /* 0x000e620008000800 */
[----:B------:R-:W-:Y:S01]  /*0150*/  HFMA2 R141, -RZ, RZ, 0, 5.9604644775390625e-08 ;  /* 0x00000001ff8d7431 */ /* 0x000fe200000001ff */
[----:B-1----:R-:W-:-:S07]  /*0160*/  MOV R71, UR4 ;  /* 0x0000000400477c02 */ /* 0x002fce0008000f00 */
.L_x_0:
[----:B------:R-:W2:Y:S02]  /*0170*/  LDCU.64 UR4, c[0x0][0x8b0] ;  /* 0x00011600ff0477ac */ /* 0x000ea40008000a00 */
[----:B--2---:R-:W-:-:S04]  /*0180*/  UISETP.NE.U32.AND UP0, UPT, UR4, URZ, UPT ;  /* 0x000000ff0400728c */ /* 0x004fc8000bf05070 */
[----:B------:R-:W-:-:S09]  /*0190*/  UISETP.NE.AND.EX UP0, UPT, UR5, URZ, UPT, UP0 ;  /* 0x000000ff0500728c */ /* 0x000fd2000bf05300 */
[----:B------:R-:W-:Y:S05]  /*01a0*/  BRA.U UP0, `(.L_x_2) ;  /* 0x0000000100287547 */ /* 0x000fea000b800000 */
[----:B------:R-:W2:Y:S02]  /*01b0*/  LDCU.64 UR4, c[0x0][0x8a8] ;  /* 0x00011500ff0477ac */ /* 0x000ea40008000a00 */
[----:B--2---:R-:W-:-:S04]  /*01c0*/  UISETP.NE.U32.AND UP0, UPT, UR4, URZ, UPT ;  /* 0x000000ff0400728c */ /* 0x004fc8000bf05070 */
[----:B------:R-:W-:-:S09]  /*01d0*/  UISETP.NE.AND.EX UP0, UPT, UR5, URZ, UPT, UP0 ;  /* 0x000000ff0500728c */ /* 0x000fd2000bf05300 */
[----:B------:R-:W-:Y:S05]  /*01e0*/  BRA.U !UP0, `(.L_x_3) ;  /* 0x0000000108107547 */ /* 0x000fea000b800000 */
[----:B-1----:R-:W1:Y:S01]  /*01f0*/  LDC.64 R2, c[0x0][0x8a8] ;  /* 0x00022a00ff027b82 */ /* 0x002e620000000a00 */
[----:B------:R-:W1:Y:S02]  /*0200*/  LDCU.64 UR4, c[0x0][0x358] ;  /* 0x00006b00ff0477ac */ /* 0x000e640008000a00 */
[----:B-1----:R2:W5:Y:S01]  /*0210*/  LDG.E R70, desc[UR4][R2.64] ;  /* 0x0000000402467981 */ /* 0x002562000c1e1900 */
[----:B------:R-:W-:Y:S05]  /*0220*/  BRA `(.L_x_2) ;  /* 0x0000000000087947 */ /* 0x000fea0003800000 */
.L_x_3:
[----:B------:R-:W2:Y:S02]  /*0230*/  LDCU UR4, c[0x0][0x8a0] ;  /* 0x00011400ff0477ac */ /* 0x000ea40008000800 */
[----:B--2---:R-:W-:Y:S02]  /*0240*/  MOV R70, UR4 ;  /* 0x0000000400467c02 */ /* 0x004fe40008000f00 */
.L_x_2:
[----:B------:R-:W-:Y:S01]  /*0250*/  IMAD.U32 R0, RZ, RZ, UR22 ;  /* 0x00000016ff007e24 */ /* 0x000fe2000f8e00ff */
[----:B------:R-:W-:Y:S04]  /*0260*/  BSSY.RECONVERGENT B0, `(.L_x_4) ;  /* 0x000000c000007945 */ /* 0x000fe80003800200 */
[C---:B------:R-:W-:Y:S02]  /*0270*/  ISETP.NE.OR P1, PT, R0.reuse, 0x1, !P3 ;  /* 0x000000010000780c */ /* 0x040fe40005f25670 */
[----:B------:R-:W-:-:S11]  /*0280*/  ISETP.NE.OR P0, PT, R0, 0x3, !P3 ;  /* 0x000000030000780c */ /* 0x000fd60005f05670 */
[----:B------:R-:W-:Y:S05]  /*0290*/  @P1 BRA `(.L_x_5) ;  /* 0x0000000000201947 */ /* 0x000fea0003800000 */
[----:B------:R-:W3:Y:S02]  /*02a0*/  LDCU.64 UR4, c[0x0][0x348] ;  /* 0x00006900ff0477ac */ /* 0x000ee40008000a00 */
[----:B---3--:R-:W-:Y:S02]  /*02b0*/  UIADD3 UR6, UP1, UPT, UR4, 0x80, URZ ;  /* 0x0000008004067890 */ /* 0x008fe4000ff3e0ff */
[----:B------:R-:W-:Y:S02]  /*02c0*/  UIADD3 UR4, UP0, UPT, UR4, 0x180, URZ ;  /* 0x0000018004047890 */ /* 0x000fe4000ff1e0ff */
[----:B------:R-:W-:Y:S02]  /*02d0*/  UIADD3.X UR7, UPT, UPT, URZ, UR5, URZ, UP1, !UPT ;  /* 0x00000005ff077290 */ /* 0x000fe40008ffe4ff */
[----:B------:R-:W-:-:S07]  /*02e0*/  UIADD3.X UR5, UPT, UPT, URZ, UR5, URZ, UP0, !UPT ;  /* 0x00000005ff057290 */ /* 0x000fce00087fe4ff */
[----:B------:R3:W-:Y:S02]  /*02f0*/  UTMACCTL.PF [UR6] ;  /* 0x00000000060079b9 */ /* 0x0007e40008040000 */
[----:B------:R3:W-:Y:S02]  /*0300*/  UTMACCTL.PF [UR4] ;  /* 0x00000000040079b9 */ /* 0x0007e40008040000 */
[----:B---3--:R-:W-:Y:S01]  /*0310*/  NOP ;  /* 0x0000000000007918 */ /* 0x008fe20000000000 */
.L_x_5:
[----:B------:R-:W-:Y:S05]  /*0320*/  BSYNC.RECONVERGENT B0 ;  /* 0x0000000000007941 */ /* 0x000fea0003800200 */
.L_x_4:
[----:B------:R-:W-:Y:S04]  /*0330*/  BSSY.RECONVERGENT B0, `(.L_x_6) ;  /* 0x000000a000007945 */ /* 0x000fe80003800200 */
        /* <DEDUP_REMOVED lines=9> */
.L_x_7:
[----:B------:R-:W-:Y:S05]  /*03d0*/  BSYNC.RECONVERGENT B0 ;  /* 0x0000000000007941 */ /* 0x000fea0003800200 */
.L_x_6:
[----:B------:R-:W3:Y:S01]  /*03e0*/  LDCU.64 UR4, c[0x0][0x888] ;  /* 0x00011100ff0477ac */ /* 0x000ee20008000a00 */
[----:B------:R-:W-:Y:S02]  /*03f0*/  UISETP.EQ.U32.AND UP1, UPT, UR8, URZ, UPT ;  /* 0x000000ff0800728c */ /* 0x000fe4000bf22070 */
[----:B------:R-:W-:Y:S02]  /*0400*/  UPLOP3.LUT UP3, UPT, UPT, UPT, UPT, 0x80, 0x8 ;  /* 0x000000000008789c */ /* 0x000fe40003f6f070 */
[----:B---3--:R-:W-:-:S04]  /*0410*/  UISETP.NE.U32.AND UP0, UPT, UR4, URZ, UPT ;  /* 0x000000ff0400728c */ /* 0x008fc8000bf05070 */
[----:B------:R-:W-:-:S04]  /*0420*/  UISETP.NE.AND.EX UP0, UPT, UR5, URZ, UPT, UP0 ;  /* 0x000000ff0500728c */ /* 0x000fc8000bf05300 */
[----:B------:R-:W-:-:S04]  /*0430*/  UISETP.EQ.OR.EX UP2, UPT, UR9, URZ, !UP0, UP1 ;  /* 0x000000ff0900728c */ /* 0x000fc8000c742710 */
[----:B------:R-:W-:-:S05]  /*0440*/  UP2UR UR60, UPR, URZ, 0x4 ;  /* 0x00000004ff3c7883 */ /* 0x000fca0008000000 */
[----:B------:R-:W-:Y:S07]  /*0450*/  BRA.U !UP2, `(.L_x_8) ;  /* 0x000000010a207547 */ /* 0x000fee000b800000 */
[----:B------:R-:W-:Y:S01]  /*0460*/  UISETP.NE.U32.AND UP1, UPT, UR8, URZ, UPT ;  /* 0x000000ff0800728c */ /* 0x000fe2000bf25070 */
[----:B-----5:R-:W-:Y:S01]  /*0470*/  FSETP.NEU.AND P0, PT, R71, RZ, PT ;  /* 0x000000ff4700720b */ /* 0x020fe20003f0d000 */
[----:B------:R-:W-:Y:S02]  /*0480*/  USEL UR4, URZ, 0xffffffff, UP0 ;  /* 0xffffffffff047887 */ /* 0x000fe40008000000 */
[----:B------:R-:W-:-:S10]  /*0490*/  UISETP.NE.AND.EX UP1, UPT, UR9, URZ, UPT, UP1 ;  /* 0x000000ff0900728c */ /* 0x000fd4000bf25310 */
[----:B------:R-:W-:Y:S01]  /*04a0*/  VOTEU.ANY UP0, P0 ;  /* 0x0000000000ff7886 */ /* 0x000fe20000000100 */
[----:B------:R-:W-:-:S04]  /*04b0*/  @!UP1 USEL UR4, URZ, 0xffffffff, UP0 ;  /* 0xffffffffff049887 */ /* 0x000fc80008000000 */
[----:B------:R-:W-:-:S04]  /*04c0*/  ULOP3.LUT UR4, UR4, 0x1, URZ, 0xc0, !UPT ;  /* 0x0000000104047892 */ /* 0x000fc8000f8ec0ff */
[----:B------:R-:W-:-:S11]  /*04d0*/  UISETP.NE.U32.AND UP3, UPT, UR4, 0x1, UPT ;  /* 0x000000010400788c */ /* 0x000fd6000bf65070 */
.L_x_8:
[----:B-12---:R-:W1:Y:S01]  /*04e0*/  SHFL.IDX PT, R2, R142, RZ, 0x1f ;  /* 0x00001fff8e027589 */ /* 0x006e6200000e0000 */
[----:B------:R-:W-:-:S04]  /*04f0*/  UISETP.NE.AND UP0, UPT, UR22, 0x2, UPT ;  /* 0x000000021600788c */ /* 0x000fc8000bf05270 */
[----:B------:R-:W-:Y:S01]  /*0500*/  USEL UR34, URZ, 0x1, UP0 ;  /* 0x00000001ff227887 */ /* 0x000fe20008000000 */
[----:B-1----:R-:W-:-:S13]  /*0510*/  ISETP.NE.AND P0, PT, R2, RZ, PT ;  /* 0x000000ff0200720c */ /* 0x002fda0003f05270 */
[----:B------:R-:W-:Y:S05]  /*0520*/  @P0 BRA `(.L_x_9) ;  /* 0x0000000000600947 */ /* 0x000fea0003800000 */
[----:B------:R-:W1:Y:S01]  /*0530*/  S2UR UR4, SR_CgaCtaId ;  /* 0x00000000000479c3 */ /* 0x000e620000008800 */
[----:B------:R-:W-:Y:S01]  /*0540*/  UMOV UR5, 0x400 ;  /* 0x0000040000057882 */ /* 0x000fe20000000000 */
[----:B------:R-:W-:Y:S01]  /*0550*/  UMOV UR8, 0x1 ;  /* 0x0000000100087882 */ /* 0x000fe20000000000 */
[----:B------:R-:W-:Y:S01]  /*0560*/  UMOV UR6, 0x2 ;  /* 0x0000000200067882 */ /* 0x000fe20000000000 */
[----:B------:R-:W-:-:S04]  /*0570*/  UIADD3 UR8, UPT, UPT, -UR8, 0x100000, URZ ;  /* 0x0010000008087890 */ /* 0x000fc8000fffe1ff */
[----:B------:R-:W-:Y:S02]  /*0580*/  USHF.L.U32 UR9, UR8, 0xb, URZ ;  /* 0x0000000b08097899 */ /* 0x000fe400080006ff */
[----:B------:R-:W-:Y:S02]  /*0590*/  USHF.L.U32 UR8, UR8, 0x1, URZ ;  /* 0x0000000108087899 */ /* 0x000fe400080006ff */
[----:B------:R-:W-:-:S04]  /*05a0*/  UIADD3 UR6, UPT, UPT, -UR6, 0x100000, URZ ;  /* 0x0010000006067890 */ /* 0x000fc8000fffe1ff */
[----:B------:R-:W-:Y:S02]  /*05b0*/  USHF.L.U32 UR7, UR6, 0xb, URZ ;  /* 0x0000000b06077899 */ /* 0x000fe400080006ff */
[----:B------:R-:W-:Y:S01]  /*05c0*/  USHF.L.U32 UR6, UR6, 0x1, URZ ;  /* 0x0000000106067899 */ /* 0x000fe200080006ff */
[----:B------:R-:W-:Y:S01]  /*05d0*/  ELECT P0, URZ, PT ;  /* 0x0000000000ff782f */ /* 0x000fe20003800000 */
[----:B-1----:R-:W-:Y:S01]  /*05e0*/  ULEA UR4, UR4, UR5, 0x18 ;  /* 0x0000000504047291 */ /* 0x002fe2000f8ec0ff */
[----:B------:R-:W1:Y:S11]  /*05f0*/  FENCE.VIEW.ASYNC.S ;  /* 0x00000000000073c6 */ /* 0x000e760000000000 */
[----:B-1----:R1:W2:Y:S01]  /*0600*/  SYNCS.EXCH.64 URZ, [UR4], UR8 ;  /* 0x0000000804ff75b2 */ /* 0x0022a20008000100 */
[----:B------:R1:W3:Y:S01]  /*0610*/  SYNCS.EXCH.64 URZ, [UR4+0x28], UR6 ;  /* 0x0000280604ff75b2 */ /* 0x0002e20008000100 */
[----:B------:R1:W4:Y:S01]  /*0620*/  SYNCS.EXCH.64 URZ, [UR4+0x8], UR8 ;  /* 0x0000080804ff75b2 */ /* 0x0003220008000100 */
[----:B------:R1:W1:Y:S01]  /*0630*/  SYNCS.EXCH.64 URZ, [UR4+0x30], UR6 ;  /* 0x0000300604ff75b2 */ /* 0x0002620008000100 */
[----:B------:R1:W1:Y:S01]  /*0640*/  SYNCS.EXCH.64 URZ, [UR4+0x10], UR8 ;  /* 0x0000100804ff75b2 */ /* 0x0002620008000100 */
[----:B------:R1:W1:Y:S01]  /*0650*/  SYNCS.EXCH.64 URZ, [UR4+0x38], UR6 ;  /* 0x0000380604ff75b2 */ /* 0x0002620008000100 */
[----:B------:R1:W1:Y:S01]  /*0660*/  SYNCS.EXCH.64 URZ, [UR4+0x18], UR8 ;  /* 0x0000180804ff75b2 */ /* 0x0002620008000100 */
[----:B------:R1:W1:Y:S01]  /*0670*/  SYNCS.EXCH.64 URZ, [UR4+0x40], UR6 ;  /* 0x0000400604ff75b2 */ /* 0x0002620008000100 */
[----:B------:R1:W1:Y:S01]  /*0680*/  SYNCS.EXCH.64 URZ, [UR4+0x20], UR8 ;  /* 0x0000200804ff75b2 */ /* 0x0002620008000100 */
[----:B------:R1:W1:Y:S01]  /*0690*/  SYNCS.EXCH.64 URZ, [UR4+0x48], UR6 ;  /* 0x0000480604ff75b2 */ /* 0x0002620008000100 */
[----:B------:R-:W-:Y:S01]  /*06a0*/  NOP ;  /* 0x0000000000007918 */ /* 0x000fe20000000000 */
.L_x_9:
[----:B------:R-:W2:Y:S01]  /*06b0*/  SHFL.IDX PT, R2, R142, RZ, 0x1f ;  /* 0x00001fff8e027589 */ /* 0x000ea200000e0000 */
[----:B------:R-:W-:Y:S01]  /*06c0*/  NOP ;  /* 0x0000000000007918 */ /* 0x000fe20000000000 */
[----:B--2---:R-:W-:-:S13]  /*06d0*/  ISETP.NE.AND P0, PT, R2, 0x1, PT ;  /* 0x000000010200780c */ /* 0x004fda0003f05270 */
[----:B------:R-:W-:Y:S05]  /*06e0*/  @P0 BRA `(.L_x_10) ;  /* 0x0000000000400947 */ /* 0x000fea0003800000 */
[----:B-1----:R-:W1:Y:S01]  /*06f0*/  S2UR UR4, SR_CgaCtaId ;  /* 0x00000000000479c3 */ /* 0x002e620000008800 */
        /* <DEDUP_REMOVED lines=12> */
[----:B-1----:R2:W1:Y:S01]  /*07c0*/  SYNCS.EXCH.64 URZ, [UR4+0x50], UR8 ;  /* 0x0000500804ff75b2 */ /* 0x0024620008000100 */
[----:B------:R2:W1:Y:S02]  /*07d0*/  SYNCS.EXCH.64 URZ, [UR4+0x58], UR6 ;  /* 0x0000580604ff75b2 */ /* 0x0004640008000100 */
[----:B--2---:R-:W-:Y:S01]  /*07e0*/  NOP ;  /* 0x0000000000007918 */ /* 0x004fe20000000000 */
.L_x_10:
[----:B------:R-:W2:Y:S01]  /*07f0*/  SHFL.IDX PT, R2, R142, RZ, 0x1f ;  /* 0x00001fff8e027589 */ /* 0x000ea200000e0000 */
[----:B------:R-:W-:Y:S01]  /*0800*/  NOP ;  /* 0x0000000000007918 */ /* 0x000fe20000000000 */
[----:B--2---:R-:W-:-:S13]  /*0810*/  ISETP.NE.AND P0, PT, R2, 0x3, PT ;  /* 0x000000030200780c */ /* 0x004fda0003f05270 */
[----:B------:R-:W-:Y:S05]  /*0820*/  @P0 BRA `(.L_x_11) ;  /* 0x0000000000300947 */ /* 0x000fea0003800000 */
[----:B-1----:R-:W1:Y:S01]  /*0830*/  S2UR UR6, SR_CgaCtaId ;  /* 0x00000000000679c3 */ /* 0x002e620000008800 */
[----:B------:R-:W-:Y:S01]  /*0840*/  UMOV UR4, 0x400 ;  /* 0x0000040000047882 */ /* 0x000fe20000000000 */
[----:B------:R-:W-:Y:S01]  /*0850*/  UMOV UR5, 0x20 ;  /* 0x0000002000057882 */ /* 0x000fe20000000000 */
[----:B------:R-:W-:Y:S01]  /*0860*/  ELECT P0, URZ, PT ;  /* 0x0000000000ff782f */ /* 0x000fe20003800000 */
[----:B-1----:R-:W-:Y:S02]  /*0870*/  ULEA UR6, UR6, UR4, 0x18 ;  /* 0x0000000406067291 */ /* 0x002fe4000f8ec0ff */
[----:B------:R-:W-:-:S04]  /*0880*/  UIADD3 UR4, UPT, UPT, -UR5, 0x100000, URZ ;  /* 0x0010000005047890 */ /* 0x000fc8000fffe1ff */
[----:B------:R-:W-:Y:S02]  /*0890*/  USHF.L.U32 UR5, UR4, 0xb, URZ ;  /* 0x0000000b04057899 */ /* 0x000fe400080006ff */
[----:B------:R-:W-:Y:S01]  /*08a0*/  USHF.L.U32 UR4, UR4, 0x1, URZ ;  /* 0x0000000104047899 */ /* 0x000fe200080006ff */
[----:B------:R-:W1:Y:S11]  /*08b0*/  FENCE.VIEW.ASYNC.S ;  /* 0x00000000000073c6 */ /* 0x000e760000000000 */
[----:B-1----:R2:W1:Y:S01]  /*08c0*/  SYNCS.EXCH.64 URZ, [UR6+0x60], UR4 ;  /* 0x0000600406ff75b2 */ /* 0x0024620008000100 */
[----:B------:R2:W1:Y:S02]  /*08d0*/  SYNCS.EXCH.64 URZ, [UR6+0x68], UR4 ;  /* 0x0000680406ff75b2 */ /* 0x0004640008000100 */
[----:B--2---:R-:W-:Y:S01]  /*08e0*/  NOP ;  /* 0x0000000000007918 */ /* 0x004fe20000000000 */
.L_x_11:
[----:B------:R-:W2:Y:S01]  /*08f0*/  SHFL.IDX PT, R2, R142, RZ, 0x1f ;  /* 0x00001fff8e027589 */ /* 0x000ea200000e0000 */
[----:B------:R-:W-:Y:S01]  /*0900*/  NOP ;  /* 0x0000000000007918 */ /* 0x000fe20000000000 */
[----:B--2---:R-:W-:-:S13]  /*0910*/  ISETP.NE.AND P0, PT, R2, 0x4, PT ;  /* 0x000000040200780c */ /* 0x004fda0003f05270 */
[----:B------:R-:W-:Y:S05]  /*0920*/  @P0 BRA `(.L_x_12) ;  /* 0x00000000004c0947 */ /* 0x000fea0003800000 */
[----:B-1----:R-:W1:Y:S01]  /*0930*/  S2UR UR6, SR_CgaCtaId ;  /* 0x00000000000679c3 */ /* 0x002e620000008800 */
[----:B------:R-:W-:Y:S01]  /*0940*/  UMOV UR4, 0x1e0 ;  /* 0x000001e000047882 */ /* 0x000fe20000000000 */
[----:B------:R-:W-:Y:S01]  /*0950*/  UMOV UR5, 0x400 ;  /* 0x0000040000057882 */ /* 0x000fe20000000000 */
[----:B------:R-:W-:Y:S01]  /*0960*/  USEL UR4, UR4, 0x1a0, UP3 ;  /* 0x000001a004047887 */ /* 0x000fe20009800000 */
[----:B------:R-:W-:Y:S01]  /*0970*/  UMOV UR8, 0x1 ;  /* 0x0000000100087882 */ /* 0x000fe20000000000 */
[----:B------:R-:W-:Y:S01]  /*0980*/  ELECT P0, URZ, PT ;  /* 0x0000000000ff782f */ /* 0x000fe20003800000 */
[----:B------:R-:W-:-:S04]  /*0990*/  UIADD3 UR8, UPT, UPT, -UR8, 0x100000, URZ ;  /* 0x0010000008087890 */ /* 0x000fc8000fffe1ff */
[----:B------:R-:W-:Y:S02]  /*09a0*/  USHF.L.U32 UR9, UR8, 0xb, URZ ;  /* 0x0000000b08097899 */ /* 0x000fe400080006ff */
[----:B------:R-:W-:Y:S02]  /*09b0*/  USHF.L.U32 UR8, UR8, 0x1, URZ ;  /* 0x0000000108087899 */ /* 0x000fe400080006ff */
[----:B-1----:R-:W-:Y:S02]  /*09c0*/  ULEA UR6, UR6, UR5, 0x18 ;  /* 0x0000000506067291 */ /* 0x002fe4000f8ec0ff */
[----:B------:R-:W-:-:S04]  /*09d0*/  UIADD3 UR4, UPT, UPT, -UR4, 0x100000, URZ ;  /* 0x0010000004047890 */ /* 0x000fc8000fffe1ff */
[----:B------:R-:W-:Y:S02]  /*09e0*/  USHF.L.U32 UR5, UR4, 0xb, URZ ;  /* 0x0000000b04057899 */ /* 0x000fe400080006ff */
[----:B------:R-:W-:Y:S01]  /*09f0*/  USHF.L.U32 UR4, UR4, 0x1, URZ ;  /* 0x0000000104047899 */ /* 0x000fe200080006ff */
[----:B------:R-:W1:Y:S03]  /*0a00*/  FENCE.VIEW.ASYNC.S ;  /* 0x00000000000073c6 */ /* 0x000e660000000000 */
[----:B-1----:R2:W1:Y:S08]  /*0a10*/  SYNCS.EXCH.64 URZ, [UR6+0x70], UR8 ;  /* 0x0000700806ff75b2 */ /* 0x0024700008000100 */
[----:B------:R2:W1:Y:S01]  /*0a20*/  SYNCS.EXCH.64 URZ, [UR6+0x80], UR4 ;  /* 0x0000800406ff75b2 */ /* 0x0004620008000100 */
[----:B------:R2:W1:Y:S01]  /*0a30*/  SYNCS.EXCH.64 URZ, [UR6+0x78], UR8 ;  /* 0x0000780806ff75b2 */ /* 0x0004620008000100 */
[----:B------:R2:W1:Y:S02]  /*0a40*/  SYNCS.EXCH.64 URZ, [UR6+0x88], UR4 ;  /* 0x0000880406ff75b2 */ /* 0x0004640008000100 */
[----:B--2---:R-:W-:Y:S01]  /*0a50*/  NOP ;  /* 0x0000000000007918 */ /* 0x004fe20000000000 */
.L_x_12:
        /* <DEDUP_REMOVED lines=18> */
[----:B------:R2:W1:Y:S01]  /*0b80*/  SYNCS.EXCH.64 URZ, [UR4+0xb0], UR6 ;  /* 0x0000b00604ff75b2 */ /* 0x0004620008000100 */
[----:B------:R2:W1:Y:S01]  /*0b90*/  SYNCS.EXCH.64 URZ, [UR4+0x98], UR8 ;  /* 0x0000980804ff75b2 */ /* 0x0004620008000100 */
[----:B------:R2:W1:Y:S01]  /*0ba0*/  SYNCS.EXCH.64 URZ, [UR4+0xb8], UR6 ;  /* 0x0000b80604ff75b2 */ /* 0x0004620008000100 */
[----:B------:R2:W1:Y:S01]  /*0bb0*/  SYNCS.EXCH.64 URZ, [UR4+0xa0], UR8 ;  /* 0x0000a00804ff75b2 */ /* 0x0004620008000100 */
[----:B------:R2:W1:Y:S01]  /*0bc0*/  SYNCS.EXCH.64 URZ, [UR4+0xc0], UR6 ;  /* 0x0000c00604ff75b2 */ /* 0x0004620008000100 */
[----:B------:R2:W1:Y:S01]  /*0bd0*/  SYNCS.EXCH.64 URZ, [UR4+0xa8], UR8 ;  /* 0x0000a80804ff75b2 */ /* 0x0004620008000100 */
[----:B------:R2:W1:Y:S02]  /*0be0*/  SYNCS.EXCH.64 URZ, [UR4+0xc8], UR6 ;  /* 0x0000c80604ff75b2 */ /* 0x0004640008000100 */
[----:B--2---:R-:W-:Y:S01]  /*0bf0*/  NOP ;  /* 0x0000000000007918 */ /* 0x004fe20000000000 */
.L_x_13:
[----:B------:R-:W2:Y:S01]  /*0c00*/  SHFL.IDX PT, R2, R142, RZ, 0x1f ;  /* 0x00001fff8e027589 */ /* 0x000ea200000e0000 */
[----:B------:R-:W1:Y:S01]  /*0c10*/  S2UR UR61, SR_CgaCtaId ;  /* 0x00000000003d79c3 */ /* 0x000e620000008800 */
[----:B------:R-:W-:Y:S01]  /*0c20*/  NOP ;  /* 0x0000000000007918 */ /* 0x000fe20000000000 */
[----:B--2---:R-:W-:-:S13]  /*0c30*/  ISETP.NE.AND P0, PT, R2, 0x3, PT ;  /* 0x000000030200780c */ /* 0x004fda0003f05270 */
[----:B-1----:R-:W-:Y:S05]  /*0c40*/  @P0 BRA `(.L_x_14) ;  /* 0x0000000000340947 */ /* 0x002fea0003800000 */
[----:B------:R-:W-:Y:S01]  /*0c50*/  UMOV UR4, 0x400 ;  /* 0x0000040000047882 */ /* 0x000fe20000000000 */
[----:B------:R-:W-:Y:S01]  /*0c60*/  UMOV UR6, 0x20 ;  /* 0x0000002000067882 */ /* 0x000fe20000000000 */
[----:B------:R-:W-:Y:S02]  /*0c70*/  ULEA UR4, UR61, UR4, 0x18 ;  /* 0x000000043d047291 */ /* 0x000fe4000f8ec0ff */
[----:B------:R-:W-:-:S04]  /*0c80*/  UIADD3 UR6, UPT, UPT, -UR6, 0x100000, URZ ;  /* 0x0010000006067890 */ /* 0x000fc8000fffe1ff */
[----:B------:R-:W-:Y:S02]  /*0c90*/  USHF.L.U32 UR7, UR6, 0xb, URZ ;  /* 0x0000000b06077899 */ /* 0x000fe400080006ff */
[----:B------:R-:W-:Y:S01]  /*0ca0*/  USHF.L.U32 UR6, UR6, 0x1, URZ ;  /* 0x0000000106067899 */ /* 0x000fe200080006ff */
[----:B------:R-:W-:Y:S01]  /*0cb0*/  ELECT P0, URZ, PT ;  /* 0x0000000000ff782f */ /* 0x000fe20003800000 */
[----:B------:R-:W1:Y:S10]  /*0cc0*/  FENCE.VIEW.ASYNC.S ;  /* 0x00000000000073c6 */ /* 0x000e740000000000 */
[----:B-1----:R1:W2:Y:S01]  /*0cd0*/  SYNCS.EXCH.64 URZ, [UR4+0xd0], UR6 ;  /* 0x0000d00604ff75b2 */ /* 0x0022a20008000100 */
[----:B------:R1:W1:Y:S01]  /*0ce0*/  SYNCS.EXCH.64 URZ, [UR4+0xe0], UR6 ;  /* 0x0000e00604ff75b2 */ /* 0x0002620008000100 */
[----:B------:R1:W1:Y:S01]  /*0cf0*/  SYNCS.EXCH.64 URZ, [UR4+0xd8], UR6 ;  /* 0x0000d80604ff75b2 */ /* 0x0002620008000100 */
[----:B------:R1:W1:Y:S01]  /*0d00*/  SYNCS.EXCH.64 URZ, [UR4+0xe8], UR6 ;  /* 0x0000e80604ff75b2 */ /* 0x0002620008000100 */
[----:B------:R-:W-:Y:S01]  /*0d10*/  NOP ;  /* 0x0000000000007918 */ /* 0x000fe20000000000 */
.L_x_14:
[----:B-1----:R-:W1:Y:S01]  /*0d20*/  LDCU UR4, c[0x0][0x36c] ;  /* 0x00006d80ff0477ac */ /* 0x002e620008000800 */
[----:B------:R-:W-:Y:S01]  /*0d30*/  ISETP.NE.OR P3, PT, R0, 0x2, !P3 ;  /* 0x000000020000780c */ /* 0x000fe20005f65670 */
[----:B------:R-:W-:Y:S01]  /*0d40*/  NOP ;  /* 0x0000000000007918 */ /* 0x000fe20000000000 */
[----:B------:R-:W-:Y:S01]  /*0d50*/  LOP3.LUT R0, R131, 0x1f, RZ, 0xc0, !PT ;  /* 0x0000001f83007812 */ /* 0x000fe200078ec0ff */
[----:B------:R-:W-:Y:S02]  /*0d60*/  UISETP.NE.AND UP4, UPT, UR22, URZ, UPT ;  /* 0x000000ff1600728c */ /* 0x000fe4000bf85270 */
[----:B-1----:R-:W-:-:S09]  /*0d70*/  UISETP.EQ.U32.AND UP5, UPT, UR4, 0x1, UPT ;  /* 0x000000010400788c */ /* 0x002fd2000bfa2070 */
[----:B------:R-:W-:Y:S05]  /*0d80*/  BRA.U !UP5, `(.L_x_15) ;  /* 0x000000010d087547 */ /* 0x000fea000b800000 */
[----:B--234-:R-:W-:Y:S01]  /*0d90*/  UCGABAR_ARV ;  /* 0x00000000000079c7 */ /* 0x01cfe20008000000 */
[----:B------:R-:W-:Y:S05]  /*0da0*/  BRA `(.L_x_16) ;  /* 0x0000000000047947 */ /* 0x000fea0003800000 */
.L_x_15:
[----:B--234-:R-:W-:Y:S01]  /*0db0*/  NOP ;  /* 0x0000000000007918 */ /* 0x01cfe20000000000 */
.L_x_16:
[----:B------:R-:W1:Y:S01]  /*0dc0*/  S2UR UR7, SR_CTAID.X ;  /* 0x00000000000779c3 */ /* 0x000e620000002500 */
[----:B------:R-:W-:-:S05]  /*0dd0*/  CS2R.32 R3, SR_CgaSize ;  /* 0x0000000000037805 */ /* 0x000fca0000008a00 */
[----:B------:R-:W-:-:S05]  /*0de0*/  IMAD R3, R3, -0xa0, RZ ;  /* 0xffffff6003037824 */ /* 0x000fca00078e02ff */
[----:B------:R-:W-:-:S14]  /*0df0*/  R2UR UR5, R3 ;  /* 0x00000000030572ca */ /* 0x000fdc00000e0000 */
[----:B------:R-:W2:Y:S01]  /*0e00*/  LDCU UR5, c[0x0][UR5+0x2b0] ;  /* 0x00005600050577ac */ /* 0x000ea20008000800 */
[----:B------:R-:W-:-:S05]  /*0e10*/  CS2R.32 R3, SR_CgaSize ;  /* 0x0000000000037805 */ /* 0x000fca0000008a00 */
[----:B------:R-:W-:-:S05]  /*0e20*/  IMAD R3, R3, -0xa0, RZ ;  /* 0xffffff6003037824 */ /* 0x000fca00078e02ff */
[----:B------:R-:W-:-:S14]  /*0e30*/  R2UR UR4, R3 ;  /* 0x00000000030472ca */ /* 0x000fdc00000e0000 */
[----:B------:R-:W3:Y:S01]  /*0e40*/  LDCU UR4, c[0x0][UR4+0x2b4] ;  /* 0x00005680040477ac */ /* 0x000ee20008000800 */
[----:B------:R-:W4:Y:S01]  /*0e50*/  S2UR UR8, SR_CTAID.Y ;  /* 0x00000000000879c3 */ /* 0x000f220000002600 */
[----:B------:R-:W3:Y:S01]  /*0e60*/  LDCU UR23, c[0x0][0xb24] ;  /* 0x00016480ff1777ac */ /* 0x000ee20008000800 */
[----:B------:R-:W-:-:S05]  /*0e70*/  CS2R.32 R3, SR_CgaSize ;  /* 0x0000000000037805 */ /* 0x000fca0000008a00 */
[----:B------:R-:W-:-:S05]  /*0e80*/  IMAD R3, R3, -0xa0, RZ ;  /* 0xffffff6003037824 */ /* 0x000fca00078e02ff */
[----:B------:R-:W-:-:S14]  /*0e90*/  R2UR UR58, R3 ;  /* 0x00000000033a72ca */ /* 0x000fdc00000e0000 */
[----:B------:R-:W3:Y:S01]  /*0ea0*/  LDCU UR58, c[0x0][UR58+0x2a0] ;  /* 0x000054003a3a77ac */ /* 0x000ee20008000800 */
[----:B------:R-:W1:Y:S01]  /*0eb0*/  S2UR UR36, SR_CTAID.Z ;  /* 0x00000000002479c3 */ /* 0x000e620000002700 */
[----:B------:R-:W-:-:S05]  /*0ec0*/  CS2R.32 R3, SR_CgaSize ;  /* 0x0000000000037805 */ /* 0x000fca0000008a00 */
[----:B------:R-:W-:-:S05]  /*0ed0*/  IMAD R3, R3, -0xa0, RZ ;  /* 0xffffff6003037824 */ /* 0x000fca00078e02ff */
[----:B------:R-:W-:-:S14]  /*0ee0*/  R2UR UR55, R3 ;  /* 0x00000000033772ca */ /* 0x000fdc00000e0000 */
[----:B------:R-:W3:Y:S01]  /*0ef0*/  LDCU UR55, c[0x0][UR55+0x2a4] ;  /* 0x00005480373777ac */ /* 0x000ee20008000800 */
[----:B------:R-:W3:Y:S01]  /*0f00*/  LDCU UR40, c[0x0][0xb24] ;  /* 0x00016480ff2877ac */ /* 0x000ee20008000800 */
[----:B-1----:R-:W-:Y:S01]  /*0f10*/  I2FP.F32.U32 R3, UR7 ;  /* 0x0000000700037c45 */ /* 0x002fe20008201000 */
[----:B------:R-:W1:Y:S04]  /*0f20*/  LDCU UR25, c[0x0][0xb30] ;  /* 0x00016600ff1977ac */ /* 0x000e680008000800 */
[----:B--2---:R-:W-:Y:S01]  /*0f30*/  FMUL R3, R3, UR5 ;  /* 0x0000000503037c20 */ /* 0x004fe20008400000 */
[----:B------:R-:W-:Y:S01]  /*0f40*/  USHF.L.U32 UR28, UR61, 0xc, URZ ;  /* 0x0000000c3d1c7899 */ /* 0x000fe200080006ff */
[----:B----4-:R-:W-:Y:S01]  /*0f50*/  I2FP.F32.U32 R2, UR8 ;  /* 0x0000000800027c45 */ /* 0x010fe20008201000 */
[----:B---3--:R-:W-:-:S03]  /*0f60*/  UISETP.GE.AND UP2, UPT, UR23, 0x1, UPT ;  /* 0x000000011700788c */ /* 0x008fc6000bf46270 */
[----:B------:R-:W2:Y:S01]  /*0f70*/  F2I.U32.TRUNC.NTZ R3, R3 ;  /* 0x0000000300037305 */ /* 0x000ea2000020f000 */
[----:B------:R-:W-:Y:S01]  /*0f80*/  UMOV UR46, UR7 ;  /* 0x00000007002e7c82 */ /* 0x000fe20008000000 */
[----:B------:R-:W-:Y:S01]  /*0f90*/  FMUL R2, R2, UR4 ;  /* 0x0000000402027c20 */ /* 0x000fe20008400000 */
[----:B------:R-:W-:-:S05]  /*0fa0*/  UMOV UR45, UR8 ;  /* 0x00000008002d7c82 */ /* 0x000fca0008000000 */
[----:B------:R-:W3:Y:S01]  /*0fb0*/  F2I.U32.TRUNC.NTZ R2, R2 ;  /* 0x0000000200027305 */ /* 0x000ee2000020f000 */
[----:B--2---:R-:W-:Y:S02]  /*0fc0*/  R2UR UR4, R3 ;  /* 0x00000000030472ca */ /* 0x004fe400000e0000 */
[----:B---3--:R-:W-:Y:S02]  /*0fd0*/  R2UR UR6, R2 ;  /* 0x00000000020672ca */ /* 0x008fe400000e0000 */
[----:B------:R-:W-:-:S09]  /*0fe0*/  PRMT R2, RZ, 0x7610, R2 ;  /* 0x00007610ff027816 */ /* 0x000fd20000000002 */
[----:B------:R-:W-:-:S04]  /*0ff0*/  UIADD3 UR5, UPT, UPT, -UR4, URZ, URZ ;  /* 0x000000ff04057290 */ /* 0x000fc8000fffe1ff */
[----:B------:R-:W-:Y:S02]  /*1000*/  UIMAD UR58, UR58, UR5, UR7 ;  /* 0x000000053a3a72a4 */ /* 0x000fe4000f8e0207 */
[----:B------:R-:W-:-:S04]  /*1010*/  UIADD3 UR4, UPT, UPT, -UR6, URZ, URZ ;  /* 0x000000ff06047290 */ /* 0x000fc8000fffe1ff */
[----:B------:R-:W-:Y:S01]  /*1020*/  UIMAD UR55, UR55, UR4, UR8 ;  /* 0x00000004373772a4 */ /* 0x000fe2000f8e0208 */
[----:B-1----:R-:W-:Y:S11]  /*1030*/  BRA.U UP4, `(.L_x_17) ;  /* 0x0000000104247547 */ /* 0x002ff6000b800000 */
[----:B------:R-:W-:Y:S02]  /*1040*/  UISETP.NE.AND UP0, UPT, UR55, URZ, UPT ;  /* 0x000000ff3700728c */ /* 0x000fe4000bf05270 */
[----:B------:R-:W-:Y:S02]  /*1050*/  UISETP.NE.AND UP1, UPT, UR55, 0x1, UPT ;  /* 0x000000013700788c */ /* 0x000fe4000bf25270 */
[----:B------:R-:W-:Y:S02]  /*1060*/  UISETP.EQ.OR UP0, UPT, UR58, URZ, !UP0 ;  /* 0x000000ff3a00728c */ /* 0x000fe4000c702670 */
[----:B------:R-:W-:Y:S02]  /*1070*/  USEL UR4, URZ, 0x2, UP1 ;  /* 0x00000002ff047887 */ /* 0x000fe40008800000 */
[----:B------:R-:W-:Y:S02]  /*1080*/  USEL UR5, URZ, 0x1, !UP0 ;  /* 0x00000001ff057887 */ /* 0x000fe4000c000000 */
[----:B------:R-:W-:-:S04]  /*1090*/  UISETP.NE.AND UP0, UPT, UR58, URZ, UPT ;  /* 0x000000ff3a00728c */ /* 0x000fc8000bf05270 */
[----:B------:R-:W-:-:S04]  /*10a0*/  USEL UR4, UR4, 0x2, UP0 ;  /* 0x0000000204047887 */ /* 0x000fc80008000000 */
[----:B------:R-:W-:-:S06]  /*10b0*/  UIADD3 UR4, UPT, UPT, UR5, UR4, URZ ;  /* 0x0000000405047290 */ /* 0x000fcc000fffe0ff */
[----:B------:R-:W-:Y:S02]  /*10c0*/  MOV R2, UR4 ;  /* 0x0000000400027c02 */ /* 0x000fe40008000f00 */
.L_x_17:
[----:B------:R-:W-:Y:S05]  /*10d0*/  BRA.U !UP2, `(.L_x_18) ;  /* 0x000000010ad47547 */ /* 0x000fea000b800000 */
[----:B------:R-:W1:Y:S01]  /*10e0*/  LDCU.128 UR12, c[0x0][0xb10] ;  /* 0x00016200ff0c77ac */ /* 0x000e620008000c00 */
[----:B------:R-:W2:Y:S01]  /*10f0*/  LDCU UR6, c[0x0][0x370] ;  /* 0x00006e00ff0677ac */ /* 0x000ea20008000800 */
[----:B------:R-:W3:Y:S01]  /*1100*/  LDCU UR5, c[0x0][0x374] ;  /* 0x00006e80ff0577ac */ /* 0x000ee20008000800 */
[----:B------:R-:W4:Y:S01]  /*1110*/  LDCU UR24, c[0x0][0xb0c] ;  /* 0x00016180ff1877ac */ /* 0x000f220008000800 */
[----:B------:R-:W4:Y:S01]  /*1120*/  LDCU UR4, c[0x0][0xb20] ;  /* 0x00016400ff0477ac */ /* 0x000f220008000800 */
[----:B------:R-:W4:Y:S01]  /*1130*/  LDCU.64 UR8, c[0x0][0xb28] ;  /* 0x00016500ff0877ac */ /* 0x000f220008000a00 */
[----:B-1----:R-:W-:Y:S02]  /*1140*/  UISETP.NE.AND UP0, UPT, UR14, 0x1, UPT ;  /* 0x000000010e00788c */ /* 0x002fe4000bf05270 */
[----:B---3--:R-:W-:Y:S02]  /*1150*/  UIMAD.WIDE.U32 UR10, UR5, UR15, URZ ;  /* 0x0000000f050a72a5 */ /* 0x008fe4000f8e00ff */
[----:B--2---:R-:W-:-:S02]  /*1160*/  UIMAD.WIDE.U32 UR18, UR6, UR12, URZ ;  /* 0x0000000c061272a5 */ /* 0x004fc4000f8e00ff */
[----:B----4-:R-:W-:Y:S02]  /*1170*/  UISETP.NE.AND UP1, UPT, UR24, 0x1, UPT ;  /* 0x000000011800788c */ /* 0x010fe4000bf25270 */
[----:B------:R-:W-:Y:S01]  /*1180*/  UISETP.NE.AND UP2, UPT, UR23, 0x1, UPT ;  /* 0x000000011700788c */ /* 0x000fe2000bf45270 */
[----:B------:R-:W-:Y:S02]  /*1190*/  UMOV UR10, UR11 ;  /* 0x0000000b000a7c82 */ /* 0x000fe40008000000 */
[----:B------:R-:W-:Y:S01]  /*11a0*/  UMOV UR18, UR19 ;  /* 0x0000001300127c82 */ /* 0x000fe20008000000 */
[----:B------:R-:W-:Y:S02]  /*11b0*/  @UP0 USHF.R.U32.HI UR5, URZ, UR4, UR10 ;  /* 0x00000004ff050299 */ /* 0x000fe4000801160a */
[----:B------:R-:W-:Y:S02]  /*11c0*/  UIMAD.WIDE.U32 UR20, UR45, UR15, URZ ;  /* 0x0000000f2d1472a5 */ /* 0x000fe4000f8e00ff */
[----:B------:R-:W-:-:S02]  /*11d0*/  UIMAD.WIDE.U32 UR10, UR5, UR8, URZ ;  /* 0x00000008050a72a5 */ /* 0x000fc4000f8e00ff */
[----:B------:R-:W-:Y:S02]  /*11e0*/  @UP1 USHF.R.U32.HI UR6, URZ, UR13, UR18 ;  /* 0x0000000dff061299 */ /* 0x000fe40008011612 */
[----:B------:R-:W-:Y:S02]  /*11f0*/  UIMAD.WIDE.U32 UR16, UR46, UR12, URZ ;  /* 0x0000000c2e1072a5 */ /* 0x000fe4000f8e00ff */
[----:B------:R-:W-:Y:S01]  /*1200*/  UIMAD.WIDE.U32 UR18, UR6, UR8, URZ ;  /* 0x00000008061272a5 */ /* 0x000fe2000f8e00ff */
[----:B------:R-:W-:Y:S01]  /*1210*/  UMOV UR20, UR21 ;  /* 0x0000001500147c82 */ /* 0x000fe20008000000 */
[----:B------:R-:W-:Y:S01]  /*1220*/  UMOV UR10, UR11 ;  /* 0x0000000b000a7c82 */ /* 0x000fe20008000000 */
[----:B------:R-:W-:Y:S02]  /*1230*/  USHF.R.U32.HI UR20, URZ, UR4, UR20 ;  /* 0x00000004ff147299 */ /* 0x000fe40008011614 */
[----:B------:R-:W-:Y:S02]  /*1240*/  @UP2 USHF.R.U32.HI UR5, URZ, UR9, UR10 ;  /* 0x00000009ff052299 */ /* 0x000fe4000801160a */
[----:B------:R-:W-:Y:S01]  /*1250*/  UMOV UR7, UR19 ;  /* 0x0000001300077c82 */ /* 0x000fe20008000000 */
[----:B------:R-:W-:Y:S01]  /*1260*/  UMOV UR16, UR17 ;  /* 0x0000001100107c82 */ /* 0x000fe20008000000 */
[----:B------:R-:W-:-:S02]  /*1270*/  @UP2 USHF.R.U32.HI UR6, URZ, UR9, UR7 ;  /* 0x00000009ff062299 */ /* 0x000fc40008011607 */
[----:B------:R-:W-:Y:S02]  /*1280*/  USHF.R.U32.HI UR13, URZ, UR13, UR16 ;  /* 0x0000000dff0d7299 */ /* 0x000fe40008011610 */
[----:B------:R-:W-:Y:S02]  /*1290*/  USEL UR4, UR45, UR20, !UP0 ;  /* 0x000000142d047287 */ /* 0x000fe4000c000000 */
[----:B------:R-:W-:Y:S02]  /*12a0*/  UIMAD UR7, UR5, UR23, URZ ;  /* 0x00000017050772a4 */ /* 0x000fe4000f8e02ff */
[----:B------:R-:W-:Y:S02]  /*12b0*/  USEL UR5, UR46, UR13, !UP1 ;  /* 0x0000000d2e057287 */ /* 0x000fe4000c800000 */
[----:B------:R-:W-:Y:S02]  /*12c0*/  UIMAD UR12, UR6, UR23, URZ ;  /* 0x00000017060c72a4 */ /* 0x000fe4000f8e02ff */
[----:B------:R-:W-:-:S02]  /*12d0*/  UISETP.GE.AND UP0, UPT, UR4, UR7, UPT ;  /* 0x000000070400728c */ /* 0x000fc4000bf06270 */
[----:B------:R-:W-:Y:S02]  /*12e0*/  UIMAD.WIDE.U32 UR10, UR4, UR8, URZ ;  /* 0x00000008040a72a5 */ /* 0x000fe4000f8e00ff */
[----:B------:R-:W-:Y:S02]  /*12f0*/  UISETP.GE.OR UP0, UPT, UR5, UR12, UP0 ;  /* 0x0000000c0500728c */ /* 0x000fe40008706670 */
[----:B------:R-:W-:Y:S02]  /*1300*/  UIMAD.WIDE.U32 UR12, UR5, UR8, URZ ;  /* 0x00000008050c72a5 */ /* 0x000fe4000f8e00ff */
[----:B------:R-:W-:Y:S01]  /*1310*/  UIADD3 UR10, UPT, UPT, -UR4, URZ, URZ ;  /* 0x000000ff040a7290 */ /* 0x000fe2000fffe1ff */
[----:B------:R-:W-:Y:S01]  /*1320*/  UMOV UR8, UR11 ;  /* 0x0000000b00087c82 */ /* 0x000fe20008000000 */
[----:B------:R-:W-:Y:S02]  /*1330*/  UIADD3 UR11, UPT, UPT, -UR5, URZ, URZ ;  /* 0x000000ff050b7290 */ /* 0x000fe4000fffe1ff */
[----:B------:R-:W-:-:S03]  /*1340*/  USHF.R.U32.HI UR8, URZ, UR9, UR8 ;  /* 0x00000009ff087299 */ /* 0x000fc60008011608 */
[----:B------:R-:W-:Y:S01]  /*1350*/  @!UP0 UMOV UR7, UR13 ;  /* 0x0000000d00078c82 */ /* 0x000fe20008000000 */
[----:B------:R-:W-:Y:S02]  /*1360*/  UIMAD UR45, UR14, UR10, UR45 ;  /* 0x0000000a0e2d72a4 */ /* 0x000fe4000f8e022d */
[----:B------:R-:W-:Y:S02]  /*1370*/  USEL UR8, UR4, UR8, !UP2 ;  /* 0x0000000804087287 */ /* 0x000fe4000d000000 */
[----:B------:R-:W-:Y:S02]  /*1380*/  @!UP0 USHF.R.U32.HI UR7, URZ, UR9, UR7 ;  /* 0x00000009ff078299 */ /* 0x000fe40008011607 */
[----:B------:R-:W-:Y:S02]  /*1390*/  UIADD3 UR9, UPT, UPT, -UR8, URZ, URZ ;  /* 0x000000ff08097290 */ /* 0x000fe4000fffe1ff */
[----:B------:R-:W-:Y:S02]  /*13a0*/  @!UP0 USEL UR7, UR5, UR7, !UP2 ;  /* 0x0000000705078287 */ /* 0x000fe4000d000000 */
[----:B------:R-:W-:-:S02]  /*13b0*/  UIMAD UR9, UR23, UR9, UR4 ;  /* 0x00000009170972a4 */ /* 0x000fc4000f8e0204 */
[----:B------:R-:W-:Y:S02]  /*13c0*/  @!UP0 UIADD3 UR8, UPT, UPT, UR8, -UR7, URZ ;  /* 0x8000000708088290 */ /* 0x000fe4000fffe0ff */
[----:B------:R-:W-:Y:S02]  /*13d0*/  @!UP0 UIMAD UR6, UR9, UR6, UR7 ;  /* 0x00000006090682a4 */ /* 0x000fe4000f8e0207 */
[----:B------:R-:W-:Y:S02]  /*13e0*/  @!UP0 UIMAD UR4, UR8, UR23, UR5 ;  /* 0x00000017080482a4 */ /* 0x000fe4000f8e0205 */
[----:B------:R-:W-:Y:S02]  /*13f0*/  UIMAD UR46, UR24, UR11, UR46 ;  /* 0x0000000b182e72a4 */ /* 0x000fe4000f8e022e */
[----:B------:R-:W-:Y:S01]  /*1400*/  UIMAD UR45, UR4, UR14, UR45 ;  /* 0x0000000e042d72a4 */ /* 0x000fe2000f8e022d */
[----:B------:R-:W-:Y:S02]  /*1410*/  @!UP0 UMOV UR5, UR6 ;  /* 0x0000000600058c82 */ /* 0x000fe40008000000 */
[----:B------:R-:W-:-:S12]  /*1420*/  UIMAD UR46, UR5, UR24, UR46 ;  /* 0x00000018052e72a4 */ /* 0x000fd8000f8e022e */
.L_x_18:
[----:B------:R-:W-:Y:S02]  /*1430*/  UISETP.NE.AND UP1, UPT, UR25, 0x1, UPT ;  /* 0x000000011900788c */ /* 0x000fe4000bf25270 */
[----:B------:R-:W-:Y:S02]  /*1440*/  UISETP.NE.AND UP0, UPT, UR22, 0x2, UPT ;  /* 0x000000021600788c */ /* 0x000fe4000bf05270 */
[----:B------:R-:W-:-:S05]  /*1450*/  ULOP3.LUT UR28, UR28, 0x1000, URZ, 0xc0, !UPT ;  /* 0x000010001c1c7892 */ /* 0x000fca000f8ec0ff */
[----:B------:R-:W-:Y:S07]  /*1460*/  BRA.U UP1, `(.L_x_19) ;  /* 0x0000000101447547 */ /* 0x000fee000b800000 */
[----:B------:R-:W1:Y:S01]  /*1470*/  LDCU.128 UR8, c[0x0][0xb10] ;  /* 0x00016200ff0877ac */ /* 0x000e620008000c00 */
[----:B------:R-:W2:Y:S01]  /*1480*/  LDCU UR12, c[0x0][0xb0c] ;  /* 0x00016180ff0c77ac */ /* 0x000ea20008000800 */
[----:B------:R-:W3:Y:S01]  /*1490*/  LDCU UR13, c[0x0][0xb20] ;  /* 0x00016400ff0d77ac */ /* 0x000ee20008000800 */
[----:B-1----:R-:W-:Y:S02]  /*14a0*/  UIMAD.WIDE.U32 UR6, UR46, UR8, URZ ;  /* 0x000000082e0672a5 */ /* 0x002fe4000f8e00ff */
[----:B------:R-:W-:Y:S02]  /*14b0*/  UIMAD.WIDE.U32 UR4, UR45, UR11, URZ ;  /* 0x0000000b2d0472a5 */ /* 0x000fe4000f8e00ff */
[----:B--2---:R-:W-:Y:S02]  /*14c0*/  UISETP.NE.AND UP2, UPT, UR12, 0x1, UPT ;  /* 0x000000010c00788c */ /* 0x004fe4000bf45270 */
[----:B------:R-:W-:Y:S01]  /*14d0*/  UISETP.NE.AND UP1, UPT, UR10, 0x1, UPT ;  /* 0x000000010a00788c */ /* 0x000fe2000bf25270 */
[----:B------:R-:W-:-:S02]  /*14e0*/  UMOV UR6, UR7 ;  /* 0x0000000700067c82 */ /* 0x000fc40008000000 */
[----:B------:R-:W-:Y:S01]  /*14f0*/  UMOV UR4, UR5 ;  /* 0x0000000500047c82 */ /* 0x000fe20008000000 */
[----:B------:R-:W-:Y:S02]  /*1500*/  USHF.R.U32.HI UR6, URZ, UR9, UR6 ;  /* 0x00000009ff067299 */ /* 0x000fe40008011606 */
[----:B---3--:R-:W-:Y:S02]  /*1510*/  USHF.R.U32.HI UR4, URZ, UR13, UR4 ;  /* 0x0000000dff047299 */ /* 0x008fe40008011604 */
[----:B------:R-:W-:Y:S02]  /*1520*/  USEL UR5, UR46, UR6, !UP2 ;  /* 0x000000062e057287 */ /* 0x000fe4000d000000 */
[----:B------:R-:W-:-:S04]  /*1530*/  USEL UR4, UR45, UR4, !UP1 ;  /* 0x000000042d047287 */ /* 0x000fc8000c800000 */
[----:B------:R-:W-:Y:S02]  /*1540*/  UIADD3 UR6, UPT, UPT, UR5, -UR4, URZ ;  /* 0x8000000405067290 */ /* 0x000fe4000fffe0ff */
[----:B------:R-:W-:Y:S02]  /*1550*/  UIADD3 UR4, UPT, UPT, -UR5, UR4, URZ ;  /* 0x0000000405047290 */ /* 0x000fe4000fffe1ff */
[----:B------:R-:W-:Y:S02]  /*1560*/  UIMAD UR45, UR6, UR10, UR45 ;  /* 0x0000000a062d72a4 */ /* 0x000fe4000f8e022d */
[----:B------:R-:W-:-:S12]  /*1570*/  UIMAD UR46, UR4, UR12, UR46 ;  /* 0x0000000c042e72a4 */ /* 0x000fd8000f8e022e */
.L_x_19:
[----:B------:R-:W-:Y:S05]  /*1580*/  BRA.U !UP5, `(.L_x_20) ;  /* 0x000000010d0c7547 */ /* 0x000fea000b800000 */
[----:B------:R-:W-:Y:S01]  /*1590*/  UCGABAR_WAIT ;  /* 0x0000000000007dc7 */ /* 0x000fe20008000000 */
[----:B------:R-:W-:Y:S01]  /*15a0*/  CCTL.IVALL ;  /* 0x00000000ff00798f */ /* 0x000fe20002000000 */
[----:B------:R-:W-:Y:S05]  /*15b0*/  BRA `(.L_x_21) ;  /* 0x0000000000047947 */ /* 0x000fea0003800000 */
.L_x_20:
[----:B------:R-:W-:Y:S06]  /*15c0*/  BAR.SYNC.DEFER_BLOCKING 0x0 ;  /* 0x0000000000007b1d */ /* 0x000fec0000010000 */
.L_x_21:
[----:B------:R-:W-:Y:S05]  /*15d0*/  BRA.U UP0, `(.L_x_22) ;  /* 0x0000001100d07547 */ /* 0x000fea000b800000 */
[----:B------:R-:W1:Y:S01]  /*15e0*/  LDCU UR6, c[0x0][0x38c] ;  /* 0x00007180ff0677ac */ /* 0x000e620008000800 */
[----:B------:R-:W-:Y:S01]  /*15f0*/  PLOP3.LUT P1, PT, PT, PT, UP3, 0x80, 0x8 ;  /* 0x000000000008781c */ /* 0x000fe20003f2f038 */
[----:B------:R-:W-:Y:S01]  /*1600*/  IMAD.MOV.U32 R12, RZ, RZ, 0x1 ;  /* 0x00000001ff0c7424 */ /* 0x000fe200078e00ff */
[----:B------:R-:W-:Y:S01]  /*1610*/  ISETP.EQ.OR P2, PT, R0, RZ, P3 ;  /* 0x000000ff0000720c */ /* 0x000fe20001f42670 */
[----:B------:R-:W-:Y:S01]  /*1620*/  UMOV UR7, 0x400 ;  /* 0x0000040000077882 */ /* 0x000fe20000000000 */
[----:B------:R-:W-:Y:S01]  /*1630*/  UISETP.NE.AND UP1, UPT, UR22, URZ, UPT ;  /* 0x000000ff1600728c */ /* 0x000fe2000bf25270 */
[----:B------:R-:W-:Y:S01]  /*1640*/  PLOP3.LUT P1, PT, P1, PT, PT, 0x8, 0x80 ;  /* 0x000000000080781c */ /* 0x000fe20000f2e170 */
[----:B------:R-:W-:Y:S01]  /*1650*/  ULEA UR7, UR61, UR7, 0x18 ;  /* 0x000000073d077291 */ /* 0x000fe2000f8ec0ff */
[----:B------:R-:W-:Y:S01]  /*1660*/  CS2R R10, SRZ ;  /* 0x00000000000a7805 */ /* 0x000fe2000001ff00 */
[----:B------:R-:W-:Y:S01]  /*1670*/  IMAD.MOV.U32 R9, RZ, RZ, RZ ;  /* 0x000000ffff097224 */ /* 0x000fe200078e00ff */
[----:B------:R-:W2:Y:S01]  /*1680*/  LDCU UR41, c[0x0][0x370] ;  /* 0x00006e00ff2977ac */ /* 0x000ea20008000800 */
[----:B------:R-:W-:Y:S01]  /*1690*/  IMAD.MOV.U32 R8, RZ, RZ, 0x1 ;  /* 0x00000001ff087424 */ /* 0x000fe200078e00ff */
[----:B------:R-:W3:Y:S01]  /*16a0*/  LDCU.64 UR26, c[0x0][0x348] ;  /* 0x00006900ff1a77ac */ /* 0x000ee20008000a00 */
[----:B-1----:R-:W-:-:S02]  /*16b0*/  UIADD3 UR5, UPT, UPT, UR6, 0x3f, URZ ;  /* 0x0000003f06057890 */ /* 0x002fc4000fffe0ff */
[----:B------:R-:W-:Y:S02]  /*16c0*/  USHF.R.U32.HI UR47, URZ, 0x6, UR28 ;  /* 0x00000006ff2f7899 */ /* 0x000fe4000801161c */
[----:B------:R-:W-:Y:S02]  /*16d0*/  USHF.R.S32.HI UR4, URZ, 0x1f, UR5 ;  /* 0x0000001fff047899 */ /* 0x000fe40008011405 */
[----:B------:R-:W-:Y:S02]  /*16e0*/  UIADD3 UR48, UPT, UPT, UR6, 0x7e, URZ ;  /* 0x0000007e06307890 */ /* 0x000fe4000fffe0ff */
[----:B------:R-:W-:Y:S01]  /*16f0*/  ULEA.HI UR4, UR4, UR5, URZ, 0x6 ;  /* 0x0000000504047291 */ /* 0x000fe2000f8f30ff */
[----:B------:R-:W1:Y:S03]  /*1700*/  LDCU UR39, c[0x0][0x374] ;  /* 0x00006e80ff2777ac */ /* 0x000e660008000800 */
[----:B------:R-:W-:-:S02]  /*1710*/  USHF.R.S32.HI UR43, URZ, 0x6, UR4 ;  /* 0x00000006ff2b7899 */ /* 0x000fc40008011404 */
[----:B------:R-:W-:Y:S02]  /*1720*/  UIADD3 UR4, UPT, UPT, UR6, -0x1, URZ ;  /* 0xffffffff06047890 */ /* 0x000fe4000fffe0ff */
[----:B------:R-:W-:Y:S02]  /*1730*/  UISETP.LT.U32.AND UP0, UPT, UR43, 0x5, UPT ;  /* 0x000000052b00788c */ /* 0x000fe4000bf01070 */
[----:B------:R-:W-:Y:S02]  /*1740*/  UISETP.GE.U32.AND UP2, UPT, UR4, -0x7f, UPT ;  /* 0xffffff810400788c */ /* 0x000fe4000bf46070 */
[----:B------:R-:W-:Y:S02]  /*1750*/  USEL UR42, UR43, 0x5, UP0 ;  /* 0x000000052b2a7887 */ /* 0x000fe40008000000 */
[----:B------:R-:W-:Y:S02]  /*1760*/  USEL UR24, UR34, 0x2, UP1 ;  /* 0x0000000222187887 */ /* 0x000fe40008800000 */
[----:B------:R-:W-:-:S02]  /*1770*/  UIADD3 UR21, UPT, UPT, UR42, -0x1, URZ ;  /* 0xffffffff2a157890 */ /* 0x000fc4000fffe0ff */
[----:B------:R-:W-:Y:S02]  /*1780*/  UIADD3 UR29, UPT, UPT, UR7, 0x4400, UR28 ;  /* 0x00004400071d7890 */ /* 0x000fe4000fffe01c */
[----:B------:R-:W-:Y:S02]  /*1790*/  UIADD3 UR44, UPT, UPT, UR43, -UR42, URZ ;  /* 0x8000002a2b2c7290 */ /* 0x000fe4000fffe0ff */
[----:B------:R-:W-:Y:S01]  /*17a0*/  @UP2 UIADD3 UR21, UPT, UPT, UR42, URZ, URZ ;  /* 0x000000ff2a152290 */ /* 0x000fe2000fffe0ff */
[----:B------:R-:W-:-:S03]  /*17b0*/  UMOV UR5, URZ ;  /* 0x000000ff00057c82 */ /* 0x000fc60008000000 */
[----:B-123--:R-:W-:-:S12]  /*17c0*/  UIADD3 UR21, UPT, UPT, UR21, 0x1, URZ ;  /* 0x0000000115157890 */ /* 0x00efd8000fffe0ff */
.L_x_42:
[----:B------:R-:W-:-:S09]  /*17d0*/  UISETP.NE.AND UP0, UPT, UR61, URZ, UPT ;  /* 0x000000ff3d00728c */ /* 0x000fd2000bf05270 */
[----:B------:R-:W-:Y:S05]  /*17e0*/  BRA.U UP0, `(.L_x_23) ;  /* 0x0000000100287547 */ /* 0x000fea000b800000 */
[----:B------:R-:W-:Y:S02]  /*17f0*/  LEA R0, R9, UR7, 0x3 ;  /* 0x0000000709007c11 */ /* 0x000fe4000f8e18ff */
[----:B------:R-:W-:-:S04]  /*1800*/  SHF.L.U32 R2, R8, 0x1f, RZ ;  /* 0x0000001f08027819 */ /* 0x000fc800000006ff */
[----:B------:R-:W1:Y:S02]  /*1810*/  SYNCS.PHASECHK.TRANS64.TRYWAIT P0, [R0+URZ+0xe0], R2 ;  /* 0x0000e002000075a7 */ /* 0x000e6400080011ff */
[----:B-1----:R-:W-:Y:S05]  /*1820*/  @!P0 BRA `(.L_x_24) ;  /* 0x0000005400b88947 */ /* 0x002fea0003800000 */
.L_x_103:
[----:B------:R-:W-:Y:S01]  /*1830*/  VIADD R9, R9, 0x1 ;  /* 0x0000000109097836 */ /* 0x000fe20000000000 */
[----:B------:R1:W-:Y:S04]  /*1840*/  SYNCS.ARRIVE.TRANS64.A1T0 RZ, [R0+URZ+0xd0], RZ ;  /* 0x0000d0ff00ff79a7 */ /* 0x0003e800081000ff */
[----:B------:R-:W-:-:S04]  /*1850*/  ISETP.NE.AND P0, PT, R9, 0x2, PT ;  /* 0x000000020900780c */ /* 0x000fc80003f05270 */
[----:B------:R-:W-:Y:S02]  /*1860*/  SEL R9, R9, RZ, P0 ;  /* 0x000000ff09097207 */ /* 0x000fe40000000000 */
[----:B-1----:R-:W-:-:S04]  /*1870*/  SEL R0, RZ, 0x1, P0 ;  /* 0x00000001ff007807 */ /* 0x002fc80000000000 */
[----:B------:R-:W-:-:S07]  /*1880*/  LOP3.LUT R8, R8, R0, RZ, 0x3c, !PT ;  /* 0x0000000008087212 */ /* 0x000fce00078e3cff */
.L_x_23:
[----:B------:R-:W-:Y:S01]  /*1890*/  ULEA UR4, UR5, UR7, 0x3 ;  /* 0x0000000705047291 */ /* 0x000fe2000f8e18ff */
[----:B------:R-:W-:Y:S01]  /*18a0*/  SHF.L.U32 R0, R12, 0x1f, RZ ;  /* 0x0000001f0c007819 */ /* 0x000fe200000006ff */
[----:B------:R-:W-:Y:S02]  /*18b0*/  UISETP.GE.U32.AND UP0, UPT, UR48, 0x7f, UPT ;  /* 0x0000007f3000788c */ /* 0x000fe4000bf06070 */
[----:B------:R-:W-:Y:S02]  /*18c0*/  USHF.L.U32 UR11, UR45, 0x6, URZ ;  /* 0x000000062d0b7899 */ /* 0x000fe400080006ff */
[----:B------:R-:W-:Y:S01]  /*18d0*/  ULEA UR35, UR46, UR47, 0x7 ;  /* 0x0000002f2e237291 */ /* 0x000fe2000f8e38ff */
[----:B------:R-:W-:Y:S02]  /*18e0*/  UMOV UR13, URZ ;  /* 0x000000ff000d7c82 */ /* 0x000fe40008000000 */
[----:B------:R1:W2:Y:S02]  /*18f0*/  SYNCS.PHASECHK.TRANS64.TRYWAIT P0, [UR4+0x28], R0 ;  /* 0x00002800ff0075a7 */ /* 0x0002a40008001104 */
[----:B------:R-:W-:Y:S07]  /*1900*/  BRA.U !UP0, `(.L_x_25) ;  /* 0x0000000108bc7547 */ /* 0x000fee000b800000 */
[----:B------:R-:W-:Y:S01]  /*1910*/  UMOV UR6, URZ ;  /* 0x000000ff00067c82 */ /* 0x000fe20008000000 */
[----:B------:R-:W-:-:S05]  /*1920*/  UMOV UR4, UR5 ;  /* 0x0000000500047c82 */ /* 0x000fca0008000000 */
.L_x_31:
[----:B------:R-:W-:Y:S01]  /*1930*/  ULEA UR33, UR4, UR7, 0x3 ;  /* 0x0000000704217291 */ /* 0x000fe2000f8e18ff */
[----:B--2---:R-:W-:Y:S01]  /*1940*/  @!P3 MOV R2, 0x3000 ;  /* 0x000030000002b802 */ /* 0x004fe20000000f00 */
[----:B--2-4-:R-:W-:Y:S10]  /*1950*/  @P0 BRA `(.L_x_26) ;  /* 0x00000000000c0947 */ /* 0x014ff40003800000 */
[----:B------:R-:W-:-:S04]  /*1960*/  SHF.L.U32 R3, R12, 0x1f, RZ ;  /* 0x0000001f0c037819 */ /* 0x000fc800000006ff */
[----:B------:R-:W2:Y:S02]  /*1970*/  SYNCS.PHASECHK.TRANS64.TRYWAIT P0, [UR33+0x28], R3 ;  /* 0x00002803ff0075a7 */ /* 0x000ea40008001121 */
[----:B--2---:R-:W-:Y:S05]  /*1980*/  @!P0 BRA `(.L_x_27) ;  /* 0x0000005400748947 */ /* 0x004fea0003800000 */
.L_x_26:
[----:B------:R2:W-:Y:S01]  /*1990*/  @!P3 SYNCS.ARRIVE.TRANS64 RZ, [UR33], R2 ;  /* 0x00000002ffffb9a7 */ /* 0x0005e20008000021 */
[----:B------:R-:W-:-:S04]  /*19a0*/  ULOP3.LUT UR5, UR24, 0x2, URZ, 0xfc, !UPT ;  /* 0x0000000218057892 */ /* 0x000fc8000f8efcff */
[----:B------:R-:W-:-:S09]  /*19b0*/  UISETP.NE.AND UP0, UPT, UR5, 0x2, UPT ;  /* 0x000000020500788c */ /* 0x000fd2000bf05270 */
[----:B------:R-:W-:Y:S05]  /*19c0*/  BRA.U UP0, `(.L_x_28) ;  /* 0x0000000100047547 */ /* 0x000fea000b800000 */
[----:B------:R-:W-:Y:S05]  /*19d0*/  BPT.TRAP 0x1 ;  /* 0x000000040000795c */ /* 0x000fea0000300000 */
.L_x_28:
[----:B------:R-:W-:Y:S04]  /*19e0*/  BSSY.RECONVERGENT B0, `(.L_x_29) ;  /* 0x0000003000007945 */ /* 0x000fe80003800200 */
[----:B------:R-:W-:Y:S05]  /*19f0*/  @P2 BRA `(.L_x_30) ;  /* 0x0000000000042947 */ /* 0x000fea0003800000 */
[----:B------:R-:W-:Y:S05]  /*1a00*/  BPT.TRAP 0x1 ;  /* 0x000000040000795c */ /* 0x000fea0000300000 */
.L_x_30:
[----:B------:R-:W-:Y:S05]  /*1a10*/  BSYNC.RECONVERGENT B0 ;  /* 0x0000000000007941 */ /* 0x000fea0003800200 */
.L_x_29:
[----:B------:R-:W-:Y:S02]  /*1a20*/  UIADD3 UR5, UPT, UPT, UR4, 0x1, URZ ;  /* 0x0000000104057890 */ /* 0x000fe4000fffe0ff */
[----:B------:R-:W-:Y:S02]  /*1a30*/  ULEA UR32, UR4, UR28, 0xd ;  /* 0x0000001c04207291 */ /* 0x000fe4000f8e68ff */
[----:B------:R-:W-:Y:S02]  /*1a40*/  UISETP.NE.AND UP0, UPT, UR5, 0x5, UPT ;  /* 0x000000050500788c */ /* 0x000fe4000bf05270 */
[----:B------:R-:W-:Y:S02]  /*1a50*/  UIADD3 UR16, UP1, UPT, UR26, 0x80, URZ ;  /* 0x000000801a107890 */ /* 0x000fe4000ff3e0ff */
[----:B------:R-:W-:Y:S02]  /*1a60*/  USEL UR9, URZ, 0x1, UP0 ;  /* 0x00000001ff097887 */ /* 0x000fe40008000000 */
[----:B------:R-:W-:-:S02]  /*1a70*/  USEL UR5, UR5, URZ, UP0 ;  /* 0x000000ff05057287 */ /* 0x000fc40008000000 */
[----:B------:R-:W-:Y:S02]  /*1a80*/  UIADD3 UR14, UP0, UPT, UR26, 0x180, URZ ;  /* 0x000001801a0e7890 */ /* 0x000fe4000ff1e0ff */
[----:B------:R-:W-:Y:S01]  /*1a90*/  ULEA UR8, UR5, UR7, 0x3 ;  /* 0x0000000705087291 */ /* 0x000fe2000f8e18ff */
[----:B------:R-:W-:Y:S01]  /*1aa0*/  LOP3.LUT R12, R12, UR9, RZ, 0x3c, !PT ;  /* 0x000000090c0c7c12 */ /* 0x000fe2000f8e3cff */
[----:B------:R-:W-:Y:S02]  /*1ab0*/  USHF.L.U32 UR34, UR6, 0x6, URZ ;  /* 0x0000000606227899 */ /* 0x000fe400080006ff */
[----:B------:R-:W-:Y:S01]  /*1ac0*/  UIADD3.X UR17, UPT, UPT, URZ, UR27, URZ, UP1, !UPT ;  /* 0x0000001bff117290 */ /* 0x000fe20008ffe4ff */
[----:B-1----:R-:W-:Y:S01]  /*1ad0*/  SHF.L.U32 R0, R12, 0x1f, RZ ;  /* 0x0000001f0c007819 */ /* 0x002fe200000006ff */
[----:B------:R-:W-:Y:S02]  /*1ae0*/  UIADD3 UR32, UPT, UPT, UR7, 0x4400, UR32 ;  /* 0x0000440007207890 */ /* 0x000fe4000fffe020 */
[----:B------:R-:W-:Y:S01]  /*1af0*/  UIADD3.X UR15, UPT, UPT, URZ, UR27, URZ, UP0, !UPT ;  /* 0x0000001bff0f7290 */ /* 0x000fe200087fe4ff */
[----:B------:R3:W4:Y:S01]  /*1b00*/  SYNCS.PHASECHK.TRANS64.TRYWAIT P0, [UR8+0x28], R0 ;  /* 0x00002800ff0075a7 */ /* 0x0007220008001108 */
[----:B------:R-:W-:Y:S01]  /*1b10*/  ULEA UR8, UR4, UR7, 0xc ;  /* 0x0000000704087291 */ /* 0x000fe2000f8e60ff */
[----:B------:R-:W-:Y:S01]  /*1b20*/  UMOV UR13, 0x30000 ;  /* 0x00030000000d7882 */ /* 0x000fe20000000000 */
[----:B------:R-:W-:-:S02]  /*1b30*/  UMOV UR18, 0x0 ;  /* 0x0000000000127882 */ /* 0x000fc40000000000 */
[----:B------:R-:W-:Y:S01]  /*1b40*/  UIADD3 UR8, UPT, UPT, UR8, 0xe400, URZ ;  /* 0x0000e40008087890 */ /* 0x000fe2000fffe0ff */
[----:B------:R-:W-:Y:S01]  /*1b50*/  UMOV UR19, 0x10000000 ;  /* 0x1000000000137882 */ /* 0x000fe20000000000 */
[----:B------:R-:W-:Y:S01]  /*1b60*/  UMOV UR12, UR36 ;  /* 0x00000024000c7c82 */ /* 0x000fe20008000000 */
[----:B------:R-:W-:Y:S01]  /*1b70*/  UMOV UR9, UR33 ;  /* 0x0000002100097c82 */ /* 0x000fe20008000000 */
[----:B------:R-:W-:Y:S01]  /*1b80*/  UMOV UR10, UR34 ;  /* 0x00000022000a7c82 */ /* 0x000fe20008000000 */
[----:B------:R1:W-:Y:S01]  /*1b90*/  UTMALDG.3D.MULTICAST [UR32], [UR16], UR13, desc[UR18] ;  /* 0x00001220100073b4 */ /* 0x0003e2000801180d */
[----:B------:R-:W-:Y:S01]  /*1ba0*/  UIADD3 UR6, UPT, UPT, UR6, 0x1, URZ ;  /* 0x0000000106067890 */ /* 0x000fe2000fffe0ff */
[----:B------:R-:W-:-:S03]  /*1bb0*/  UMOV UR4, UR5 ;  /* 0x0000000500047c82 */ /* 0x000fc60008000000 */
[----:B------:R-:W-:Y:S01]  /*1bc0*/  UISETP.NE.AND UP0, UPT, UR6, UR21, UPT ;  /* 0x000000150600728c */ /* 0x000fe2000bf05270 */
[----:B------:R3:W-:Y:S01]  /*1bd0*/  UTMALDG.3D [UR8], [UR14], desc[UR18] ;  /* 0x000012080e0075b4 */ /* 0x0007e20008011000 */
[----:B-1----:R-:W-:-:S07]  /*1be0*/  UMOV UR13, UR21 ;  /* 0x00000015000d7c82 */ /* 0x002fce0008000000 */
[----:B---3--:R-:W-:Y:S05]  /*1bf0*/  BRA.U UP0, `(.L_x_31) ;  /* 0xfffffffd004c7547 */ /* 0x008fea000b83ffff */
.L_x_25:
[----:B------:R-:W-:Y:S01]  /*1c00*/  ULEA UR4, UR5, UR7, 0x3 ;  /* 0x0000000705047291 */ /* 0x000fe2000f8e18ff */
[----:B-1----:R-:W-:Y:S01]  /*1c10*/  SHF.L.U32 R0, R12, 0x1f, RZ ;  /* 0x0000001f0c007819 */ /* 0x002fe200000006ff */
[----:B------:R-:W-:Y:S01]  /*1c20*/  @!P1 SYNCS.ARRIVE.TRANS64.A1T0 RZ, [UR7+0x68], RZ ;  /* 0x000068ffffff99a7 */ /* 0x000fe20008100007 */
[----:B------:R-:W-:-:S06]  /*1c30*/  UISETP.GT.AND UP0, UPT, UR43, UR42, UPT ;  /* 0x0000002a2b00728c */ /* 0x000fcc000bf04270 */
[----:B--2-4-:R1:W2:Y:S03]  /*1c40*/  SYNCS.PHASECHK.TRANS64.TRYWAIT P0, [UR4+0x28], R0 ;  /* 0x00002800ff0075a7 */ /* 0x0142a60008001104 */
[----:B------:R-:W-:Y:S05]  /*1c50*/  BRA.U !UP0, `(.L_x_32) ;  /* 0x0000000108bc7547 */ /* 0x000fea000b800000 */
[----:B------:R-:W-:Y:S01]  /*1c60*/  UIADD3 UR25, UPT, UPT, UR44, UR13, URZ ;  /* 0x0000000d2c197290 */ /* 0x000fe2000fffe0ff */
[----:B------:R-:W-:-:S11]  /*1c70*/  UMOV UR4, UR5 ;  /* 0x0000000500047c82 */ /* 0x000fd60008000000 */
.L_x_38:
[----:B------:R-:W-:Y:S01]  /*1c80*/  ULEA UR17, UR4, UR7, 0x3 ;  /* 0x0000000704117291 */ /* 0x000fe2000f8e18ff */
[----:B--2---:R-:W-:Y:S01]  /*1c90*/  @!P3 MOV R2, 0x3000 ;  /* 0x000030000002b802 */ /* 0x004fe20000000f00 */
[----:B--2-4-:R-:W-:Y:S10]  /*1ca0*/  @P0 BRA `(.L_x_33) ;  /* 0x00000000000c0947 */ /* 0x014ff40003800000 */
[----:B------:R-:W-:-:S04]  /*1cb0*/  SHF.L.U32 R3, R12, 0x1f, RZ ;  /* 0x0000001f0c037819 */ /* 0x000fc800000006ff */
[----:B------:R-:W2:Y:S02]  /*1cc0*/  SYNCS.PHASECHK.TRANS64.TRYWAIT P0, [UR17+0x28], R3 ;  /* 0x00002803ff0075a7 */ /* 0x000ea40008001111 */
[----:B--2---:R-:W-:Y:S05]  /*1cd0*/  @!P0 BRA `(.L_x_34) ;  /* 0x0000005000b88947 */ /* 0x004fea0003800000 */
.L_x_33:
[----:B------:R2:W-:Y:S01]  /*1ce0*/  @!P3 SYNCS.ARRIVE.TRANS64 RZ, [UR17], R2 ;  /* 0x00000002ffffb9a7 */ /* 0x0005e20008000011 */
[----:B------:R-:W-:-:S04]  /*1cf0*/  ULOP3.LUT UR5, UR24, 0x2, URZ, 0xfc, !UPT ;  /* 0x0000000218057892 */ /* 0x000fc8000f8efcff */
[----:B------:R-:W-:-:S09]  /*1d00*/  UISETP.NE.AND UP0, UPT, UR5, 0x2, UPT ;  /* 0x000000020500788c */ /* 0x000fd2000bf05270 */
[----:B------:R-:W-:Y:S05]  /*1d10*/  BRA.U UP0, `(.L_x_35) ;  /* 0x0000000100047547 */ /* 0x000fea000b800000 */
[----:B------:R-:W-:Y:S05]  /*1d20*/  BPT.TRAP 0x1 ;  /* 0x000000040000795c */ /* 0x000fea0000300000 */
.L_x_35:
[----:B------:R-:W-:Y:S04]  /*1d30*/  BSSY.RECONVERGENT B0, `(.L_x_36) ;  /* 0x0000003000007945 */ /* 0x000fe80003800200 */
[----:B------:R-:W-:Y:S05]  /*1d40*/  @P2 BRA `(.L_x_37) ;  /* 0x0000000000042947 */ /* 0x000fea0003800000 */
[----:B------:R-:W-:Y:S05]  /*1d50*/  BPT.TRAP 0x1 ;  /* 0x000000040000795c */ /* 0x000fea0000300000 */
.L_x_37:
[----:B------:R-:W-:Y:S05]  /*1d60*/  BSYNC.RECONVERGENT B0 ;  /* 0x0000000000007941 */ /* 0x000fea0003800200 */
.L_x_36:
[----:B------:R-:W-:Y:S02]  /*1d70*/  UIADD3 UR5, UPT, UPT, UR4, 0x1, URZ ;  /* 0x0000000104057890 */ /* 0x000fe4000fffe0ff */
[----:B------:R-:W-:Y:S02]  /*1d80*/  UIADD3 UR14, UP1, UPT, UR26, 0x80, URZ ;  /* 0x000000801a0e7890 */ /* 0x000fe4000ff3e0ff */
[----:B------:R-:W-:Y:S02]  /*1d90*/  UISETP.NE.AND UP0, UPT, UR5, 0x5, UPT ;  /* 0x000000050500788c */ /* 0x000fe4000bf05270 */
[----:B------:R-:W-:Y:S02]  /*1da0*/  USHF.L.U32 UR18, UR13, 0x6, URZ ;  /* 0x000000060d127899 */ /* 0x000fe400080006ff */
[----:B------:R-:W-:Y:S02]  /*1db0*/  USEL UR8, URZ, 0x1, UP0 ;  /* 0x00000001ff087887 */ /* 0x000fe40008000000 */
[----:B------:R-:W-:-:S02]  /*1dc0*/  USEL UR5, UR5, URZ, UP0 ;  /* 0x000000ff05057287 */ /* 0x000fc40008000000 */
[----:B------:R-:W-:Y:S02]  /*1dd0*/  UIADD3 UR22, UP0, UPT, UR26, 0x180, URZ ;  /* 0x000001801a167890 */ /* 0x000fe4000ff1e0ff */
[----:B------:R-:W-:Y:S01]  /*1de0*/  LOP3.LUT R12, R12, UR8, RZ, 0x3c, !PT ;  /* 0x000000080c0c7c12 */ /* 0x000fe2000f8e3cff */
[----:B------:R-:W-:Y:S02]  /*1df0*/  ULEA UR6, UR5, UR7, 0x3 ;  /* 0x0000000705067291 */ /* 0x000fe4000f8e18ff */
[----:B------:R-:W-:Y:S01]  /*1e00*/  ULEA UR8, UR4, UR7, 0xc ;  /* 0x0000000704087291 */ /* 0x000fe2000f8e60ff */
[----:B-1----:R-:W-:Y:S01]  /*1e10*/  SHF.L.U32 R0, R12, 0x1f, RZ ;  /* 0x0000001f0c007819 */ /* 0x002fe200000006ff */
[----:B------:R-:W-:Y:S02]  /*1e20*/  ULEA UR16, UR4, UR29, 0xd ;  /* 0x0000001d04107291 */ /* 0x000fe4000f8e68ff */
[----:B------:R-:W-:Y:S02]  /*1e30*/  UIADD3.X UR15, UPT, UPT, URZ, UR27, URZ, UP1, !UPT ;  /* 0x0000001bff0f7290 */ /* 0x000fe40008ffe4ff */
[----:B------:R-:W-:Y:S01]  /*1e40*/  UIADD3 UR8, UPT, UPT, UR8, 0xe400, URZ ;  /* 0x0000e40008087890 */ /* 0x000fe2000fffe0ff */
[----:B------:R3:W4:Y:S01]  /*1e50*/  SYNCS.PHASECHK.TRANS64.TRYWAIT P0, [UR6+0x28], R0 ;  /* 0x00002800ff0075a7 */ /* 0x0007220008001106 */
[----:B------:R-:W-:Y:S01]  /*1e60*/  UIADD3.X UR23, UPT, UPT, URZ, UR27, URZ, UP0, !UPT ;  /* 0x0000001bff177290 */ /* 0x000fe200087fe4ff */
[----:B------:R-:W-:Y:S01]  /*1e70*/  UMOV UR6, 0x30000 ;  /* 0x0003000000067882 */ /* 0x000fe20000000000 */
[----:B------:R-:W-:Y:S01]  /*1e80*/  UMOV UR30, 0x0 ;  /* 0x00000000001e7882 */ /* 0x000fe20000000000 */
[----:B------:R-:W-:Y:S01]  /*1e90*/  UMOV UR31, 0x10000000 ;  /* 0x10000000001f7882 */ /* 0x000fe20000000000 */
[----:B------:R-:W-:Y:S01]  /*1ea0*/  UMOV UR19, UR35 ;  /* 0x0000002300137c82 */ /* 0x000fe20008000000 */
[----:B------:R-:W-:Y:S01]  /*1eb0*/  UMOV UR20, UR36 ;  /* 0x0000002400147c82 */ /* 0x000fe20008000000 */
[----:B------:R-:W-:Y:S01]  /*1ec0*/  UMOV UR12, UR36 ;  /* 0x00000024000c7c82 */ /* 0x000fe20008000000 */
[----:B------:R-:W-:Y:S01]  /*1ed0*/  UMOV UR9, UR17 ;  /* 0x0000001100097c82 */ /* 0x000fe20008000000 */
[----:B------:R-:W-:Y:S01]  /*1ee0*/  UMOV UR10, UR18 ;  /* 0x00000012000a7c82 */ /* 0x000fe20008000000 */
[----:B------:R3:W-:Y:S01]  /*1ef0*/  UTMALDG.3D.MULTICAST [UR16], [UR14], UR6, desc[UR30] ;  /* 0x00001e100e0073b4 */ /* 0x0007e20008011806 */
[----:B------:R-:W-:Y:S01]  /*1f00*/  UIADD3 UR13, UPT, UPT, UR13, 0x1, URZ ;  /* 0x000000010d0d7890 */ /* 0x000fe2000fffe0ff */
[----:B------:R-:W-:-:S03]  /*1f10*/  UMOV UR4, UR5 ;  /* 0x0000000500047c82 */ /* 0x000fc60008000000 */
[----:B------:R-:W-:Y:S01]  /*1f20*/  UISETP.NE.AND UP0, UPT, UR13, UR25, UPT ;  /* 0x000000190d00728c */ /* 0x000fe2000bf05270 */
[----:B------:R3:W-:Y:S08]  /*1f30*/  UTMALDG.3D [UR8], [UR22], desc[UR30] ;  /* 0x00001e08160075b4 */ /* 0x0007f00008011000 */
[----:B---3--:R-:W-:Y:S05]  /*1f40*/  BRA.U UP0, `(.L_x_38) ;  /* 0xfffffffd004c7547 */ /* 0x008fea000b83ffff */
.L_x_32:
[C---:B------:R-:W-:Y:S01]  /*1f50*/  LEA R3, R11.reuse, UR7, 0x3 ;  /* 0x000000070b037c11 */ /* 0x040fe2000f8e18ff */
[----:B------:R-:W-:Y:S01]  /*1f60*/  NOP ;  /* 0x0000000000007918 */ /* 0x000fe20000000000 */
[----:B-1----:R-:W-:Y:S02]  /*1f70*/  SHF.L.U32 R0, R10, 0x1f, RZ ;  /* 0x0000001f0a007819 */ /* 0x002fe400000006ff */
[----:B------:R-:W-:Y:S02]  /*1f80*/  LEA R4, R11, UR7, 0x4 ;  /* 0x000000070b047c11 */ /* 0x000fe4000f8e20ff */
[----:B--2-4-:R-:W1:Y:S02]  /*1f90*/  SYNCS.PHASECHK.TRANS64.TRYWAIT P0, [R3+URZ+0x70], R0 ;  /* 0x00007000030075a7 */ /* 0x014e6400080011ff */
[----:B-1----:R-:W-:Y:S05]  /*1fa0*/  @!P0 BRA `(.L_x_39) ;  /* 0x00000050001c8947 */ /* 0x002fea0003800000 */
.L_x_106:
[----:B------:R-:W2:Y:S01]  /*1fb0*/  LDS.128 R4, [R4+0x100] ;  /* 0x0001000004047984 */ /* 0x000ea20000000c00 */
[----:B------:R-:W-:Y:S01]  /*1fc0*/  UISETP.GE.AND UP0, UPT, UR40, 0x1, UPT ;  /* 0x000000012800788c */ /* 0x000fe2000bf06270 */
[----:B------:R-:W-:Y:S01]  /*1fd0*/  @!PT LDS RZ, [RZ] ;  /* 0x00000000fffff984 */ /* 0x000fe20000000800 */
[----:B------:R-:W-:Y:S01]  /*1fe0*/  @!PT LDS RZ, [RZ] ;  /* 0x00000000fffff984 */ /* 0x000fe20000000800 */
[----:B------:R-:W-:Y:S01]  /*1ff0*/  @!PT LDS RZ, [RZ] ;  /* 0x00000000fffff984 */ /* 0x000fe20000000800 */
[----:B------:R-:W-:Y:S01]  /*2000*/  @!PT LDS RZ, [RZ] ;  /* 0x00000000fffff984 */ /* 0x000fe20000000800 */
[----:B------:R3:W-:Y:S06]  /*2010*/  MEMBAR.ALL.CTA ;  /* 0x0000000000007992 */ /* 0x0007ec0000008000 */
[----:B---3--:R-:W3:Y:S01]  /*2020*/  FENCE.VIEW.ASYNC.S ;  /* 0x00000000000073c6 */ /* 0x008ee20000000000 */
[----:B--2---:R-:W-:-:S13]  /*2030*/  LOP3.LUT P0, RZ, R6, 0x1, RZ, 0xc0, !PT ;  /* 0x0000000106ff7812 */ /* 0x004fda000780c0ff */
[----:B---3--:R-:W-:Y:S01]  /*2040*/  VOTEU.ANY UP1, P0 ;  /* 0x0000000000ff7886 */ /* 0x008fe20000020100 */
[----:B------:R-:W-:-:S13]  /*2050*/  PLOP3.LUT P0, PT, PT, PT, UP1, 0x80, 0x8 ;  /* 0x000000000008781c */ /* 0x000fda0003f0f018 */
[----:B-1----:R-:W-:Y:S02]  /*2060*/  @P0 LOP3.LUT R0, R5, 0xffff, RZ, 0xc0, !PT ;  /* 0x0000ffff05000812 */ /* 0x002fe400078ec0ff */
[----:B------:R-:W-:Y:S02]  /*2070*/  @P0 MOV R2, R4 ;  /* 0x0000000400020202 */ /* 0x000fe40000000f00 */
[----:B------:R-:W-:Y:S01]  /*2080*/  @P0 R2UR UR6, R0 ;  /* 0x00000000000602ca */ /* 0x000fe200000e0000 */
[----:B------:R-:W-:Y:S01]  /*2090*/  VIADD R0, R3, 0x80 ;  /* 0x0000008003007836 */ /* 0x000fe20000000000 */
[----:B------:R-:W-:Y:S02]  /*20a0*/  @P0 SHF.R.U32.HI R4, RZ, 0x10, R5 ;  /* 0x00000010ff040819 */ /* 0x000fe40000011605 */
[----:B------:R-:W-:Y:S02]  /*20b0*/  @P0 R2UR UR8, R2 ;  /* 0x00000000020802ca */ /* 0x000fe400000e0000 */
[----:B------:R-:W-:-:S02]  /*20c0*/  PRMT R0, RZ, 0x654, R0 ;  /* 0x00000654ff007816 */ /* 0x000fc40000000000 */
[----:B------:R-:W-:Y:S02]  /*20d0*/  @P0 R2UR UR4, R4 ;  /* 0x00000000040402ca */ /* 0x000fe400000e0000 */
[----:B------:R1:W-:Y:S03]  /*20e0*/  SYNCS.ARRIVE.TRANS64.RED.A1T0 RZ, [R0+URZ], RZ ;  /* 0x000000ff00ff79a7 */ /* 0x0003e600081004ff */
[----:B------:R-:W-:-:S04]  /*20f0*/  @UP1 UMOV UR37, UR6 ;  /* 0x0000000600251c82 */ /* 0x000fc80008000000 */
[----:B------:R-:W-:-:S04]  /*2100*/  @UP1 UMOV UR38, UR8 ;  /* 0x0000000800261c82 */ /* 0x000fc80008000000 */
[----:B------:R-:W-:Y:S01]  /*2110*/  @UP1 UMOV UR36, UR4 ;  /* 0x0000000400241c82 */ /* 0x000fe20008000000 */
[----:B------:R-:W-:Y:S05]  /*2120*/  BRA.U !UP0, `(.L_x_40) ;  /* 0x0000000108d47547 */ /* 0x000fea000b800000 */
[----:B------:R-:W2:Y:S01]  /*2130*/  LDCU.128 UR12, c[0x0][0xb10] ;  /* 0x00016200ff0c77ac */ /* 0x000ea20008000c00 */
[----:B------:R-:W3:Y:S01]  /*2140*/  LDCU UR25, c[0x0][0xb20] ;  /* 0x00016400ff1977ac */ /* 0x000ee20008000800 */
[----:B------:R-:W4:Y:S01]  /*2150*/  LDCU UR20, c[0x0][0xb0c] ;  /* 0x00016180ff1477ac */ /* 0x000f220008000800 */
[----:B------:R-:W1:Y:S01]  /*2160*/  LDCU.64 UR10, c[0x0][0xb28] ;  /* 0x00016500ff0a77ac */ /* 0x000e620008000a00 */
[----:B------:R-:W-:Y:S02]  /*2170*/  UISETP.NE.AND UP3, UPT, UR40, 0x1, UPT ;  /* 0x000000012800788c */ /* 0x000fe4000bf65270 */
[----:B--2---:R-:W-:Y:S02]  /*2180*/  UIMAD.WIDE.U32 UR16, UR39, UR15, URZ ;  /* 0x0000000f271072a5 */ /* 0x004fe4000f8e00ff */
[----:B------:R-:W-:Y:S02]  /*2190*/  UIMAD.WIDE.U32 UR8, UR41, UR12, URZ ;  /* 0x0000000c290872a5 */ /* 0x000fe4000f8e00ff */
[----:B------:R-:W-:-:S02]  /*21a0*/  UISETP.NE.AND UP0, UPT, UR14, 0x1, UPT ;  /* 0x000000010e00788c */ /* 0x000fc4000bf05270 */
[----:B------:R-:W-:Y:S01]  /*21b0*/  UIMAD.WIDE.U32 UR22, UR37, UR15, URZ ;  /* 0x0000000f251672a5 */ /* 0x000fe2000f8e00ff */
[----:B------:R-:W-:Y:S02]  /*21c0*/  UMOV UR16, UR17 ;  /* 0x0000001100107c82 */ /* 0x000fe40008000000 */
[----:B------:R-:W-:Y:S01]  /*21d0*/  UMOV UR8, UR9 ;  /* 0x0000000900087c82 */ /* 0x000fe20008000000 */
[----:B---3--:R-:W-:Y:S02]  /*21e0*/  USHF.R.U32.HI UR16, URZ, UR25, UR16 ;  /* 0x00000019ff107299 */ /* 0x008fe40008011610 */
[----:B----4-:R-:W-:Y:S02]  /*21f0*/  UISETP.NE.AND UP2, UPT, UR20, 0x1, UPT ;  /* 0x000000011400788c */ /* 0x010fe4000bf45270 */
[----:B------:R-:W-:Y:S02]  /*2200*/  USHF.R.U32.HI UR8, URZ, UR13, UR8 ;  /* 0x0000000dff087299 */ /* 0x000fe40008011608 */
[----:B------:R-:W-:-:S02]  /*2210*/  USEL UR6, UR39, UR16, !UP0 ;  /* 0x0000001027067287 */ /* 0x000fc4000c000000 */
[----:B------:R-:W-:Y:S02]  /*2220*/  USEL UR8, UR41, UR8, !UP2 ;  /* 0x0000000829087287 */ /* 0x000fe4000d000000 */
[----:B-1----:R-:W-:Y:S01]  /*2230*/  UIMAD.WIDE.U32 UR16, UR6, UR10, URZ ;  /* 0x0000000a061072a5 */ /* 0x002fe2000f8e00ff */
[----:B------:R-:W-:Y:S01]  /*2240*/  UMOV UR4, UR23 ;  /* 0x0000001700047c82 */ /* 0x000fe20008000000 */
[----:B------:R-:W-:Y:S02]  /*2250*/  UIMAD.WIDE.U32 UR18, UR38, UR12, URZ ;  /* 0x0000000c261272a5 */ /* 0x000fe4000f8e00ff */
[----:B------:R-:W-:-:S03]  /*2260*/  UIMAD.WIDE.U32 UR22, UR8, UR10, URZ ;  /* 0x0000000a081672a5 */ /* 0x000fc6000f8e00ff */
[----:B------:R-:W-:Y:S01]  /*2270*/  UMOV UR16, UR17 ;  /* 0x0000001100107c82 */ /* 0x000fe20008000000 */
[----:B------:R-:W-:Y:S02]  /*2280*/  USHF.R.U32.HI UR4, URZ, UR25, UR4 ;  /* 0x00000019ff047299 */ /* 0x000fe40008011604 */
[----:B------:R-:W-:Y:S01]  /*2290*/  @UP3 USHF.R.U32.HI UR6, URZ, UR11, UR16 ;  /* 0x0000000bff063299 */ /* 0x000fe20008011610 */
[----:B------:R-:W-:Y:S01]  /*22a0*/  UMOV UR18, UR19 ;  /* 0x0000001300127c82 */ /* 0x000fe20008000000 */
[----:B------:R-:W-:Y:S01]  /*22b0*/  UMOV UR22, UR23 ;  /* 0x0000001700167c82 */ /* 0x000fe20008000000 */
[----:B------:R-:W-:Y:S02]  /*22c0*/  USHF.R.U32.HI UR13, URZ, UR13, UR18 ;  /* 0x0000000dff0d7299 */ /* 0x000fe40008011612 */
[----:B------:R-:W-:Y:S02]  /*22d0*/  USEL UR4, UR37, UR4, !UP0 ;  /* 0x0000000425047287 */ /* 0x000fe4000c000000 */
[----:B------:R-:W-:-:S02]  /*22e0*/  @UP3 USHF.R.U32.HI UR8, URZ, UR11, UR22 ;  /* 0x0000000bff083299 */ /* 0x000fc40008011616 */
[----:B------:R-:W-:Y:S02]  /*22f0*/  UIMAD UR9, UR40, UR6, URZ ;  /* 0x00000006280972a4 */ /* 0x000fe4000f8e02ff */
[----:B------:R-:W-:Y:S02]  /*2300*/  USEL UR6, UR38, UR13, !UP2 ;  /* 0x0000000d26067287 */ /* 0x000fe4000d000000 */
[----:B------:R-:W-:Y:S02]  /*2310*/  UIMAD UR12, UR40, UR8, URZ ;  /* 0x00000008280c72a4 */ /* 0x000fe4000f8e02ff */
[----:B------:R-:W-:Y:S02]  /*2320*/  UISETP.GE.AND UP0, UPT, UR4, UR9, UPT ;  /* 0x000000090400728c */ /* 0x000fe4000bf06270 */
[----:B------:R-:W-:Y:S02]  /*2330*/  UIMAD.WIDE.U32 UR16, UR4, UR10, URZ ;  /* 0x0000000a041072a5 */ /* 0x000fe4000f8e00ff */
[----:B------:R-:W-:-:S02]  /*2340*/  UISETP.GE.OR UP0, UPT, UR6, UR12, UP0 ;  /* 0x0000000c0600728c */ /* 0x000fc40008706670 */
        /* <DEDUP_REMOVED lines=19> */
.L_x_40:
[----:B------:R-:W2:Y:S02]  /*2480*/  LDCU UR4, c[0x0][0xb30] ;  /* 0x00016600ff0477ac */ /* 0x000ea40008000800 */
[----:B--2---:R-:W-:-:S09]  /*2490*/  UISETP.NE.AND UP0, UPT, UR4, 0x1, UPT ;  /* 0x000000010400788c */ /* 0x004fd2000bf05270 */
[----:B------:R-:W-:Y:S05]  /*24a0*/  BRA.U UP0, `(.L_x_41) ;  /* 0x0000000100447547 */ /* 0x000fea000b800000 */
[----:B------:R-:W2:Y:S01]  /*24b0*/  LDCU.128 UR12, c[0x0][0xb10] ;  /* 0x00016200ff0c77ac */ /* 0x000ea20008000c00 */
[----:B------:R-:W3:Y:S01]  /*24c0*/  LDCU UR16, c[0x0][0xb0c] ;  /* 0x00016180ff1077ac */ /* 0x000ee20008000800 */
[----:B------:R-:W4:Y:S01]  /*24d0*/  LDCU UR17, c[0x0][0xb20] ;  /* 0x00016400ff1177ac */ /* 0x000f220008000800 */
[----:B--2---:R-:W-:Y:S02]  /*24e0*/  UIMAD.WIDE.U32 UR10, UR38, UR12, URZ ;  /* 0x0000000c260a72a5 */ /* 0x004fe4000f8e00ff */
[----:B------:R-:W-:Y:S02]  /*24f0*/  UIMAD.WIDE.U32 UR8, UR37, UR15, URZ ;  /* 0x0000000f250872a5 */ /* 0x000fe4000f8e00ff */
[----:B---3--:R-:W-:Y:S02]  /*2500*/  UISETP.NE.AND UP2, UPT, UR16, 0x1, UPT ;  /* 0x000000011000788c */ /* 0x008fe4000bf45270 */
[----:B------:R-:W-:Y:S01]  /*2510*/  UISETP.NE.AND UP0, UPT, UR14, 0x1, UPT ;  /* 0x000000010e00788c */ /* 0x000fe2000bf05270 */
[----:B------:R-:W-:-:S02]  /*2520*/  UMOV UR6, UR11 ;  /* 0x0000000b00067c82 */ /* 0x000fc40008000000 */
[----:B------:R-:W-:Y:S01]  /*2530*/  UMOV UR4, UR9 ;  /* 0x0000000900047c82 */ /* 0x000fe20008000000 */
[----:B------:R-:W-:Y:S02]  /*2540*/  USHF.R.U32.HI UR6, URZ, UR13, UR6 ;  /* 0x0000000dff067299 */ /* 0x000fe40008011606 */
[----:B----4-:R-:W-:Y:S02]  /*2550*/  USHF.R.U32.HI UR4, URZ, UR17, UR4 ;  /* 0x00000011ff047299 */ /* 0x010fe40008011604 */
[----:B------:R-:W-:Y:S02]  /*2560*/  USEL UR6, UR38, UR6, !UP2 ;  /* 0x0000000626067287 */ /* 0x000fe4000d000000 */
[----:B------:R-:W-:-:S04]  /*2570*/  USEL UR4, UR37, UR4, !UP0 ;  /* 0x0000000425047287 */ /* 0x000fc8000c000000 */
[----:B------:R-:W-:Y:S02]  /*2580*/  UIADD3 UR8, UPT, UPT, UR6, -UR4, URZ ;  /* 0x8000000406087290 */ /* 0x000fe4000fffe0ff */
[----:B------:R-:W-:Y:S02]  /*2590*/  UIADD3 UR4, UPT, UPT, -UR6, UR4, URZ ;  /* 0x0000000406047290 */ /* 0x000fe4000fffe1ff */
[----:B------:R-:W-:Y:S02]  /*25a0*/  UIMAD UR37, UR8, UR14, UR37 ;  /* 0x0000000e082572a4 */ /* 0x000fe4000f8e0225 */
[----:B------:R-:W-:-:S12]  /*25b0*/  UIMAD UR38, UR4, UR16, UR38 ;  /* 0x00000010042672a4 */ /* 0x000fd8000f8e0226 */
.L_x_41:
[----:B------:R-:W-:Y:S01]  /*25c0*/  VIADD R11, R11, 0x1 ;  /* 0x000000010b0b7836 */ /* 0x000fe20000000000 */
[----:B------:R-:W-:Y:S01]  /*25d0*/  PLOP3.LUT P1, PT, PT, PT, PT, 0x80, 0x8 ;  /* 0x000000000008781c */ /* 0x000fe20003f2f070 */
[----:B------:R-:W-:Y:S02]  /*25e0*/  UIADD3 UR46, UPT, UPT, UR38, UR58, URZ ;  /* 0x0000003a262e7290 */ /* 0x000fe4000fffe0ff */
[----:B------:R-:W-:Y:S01]  /*25f0*/  UIADD3 UR45, UPT, UPT, UR37, UR55, URZ ;  /* 0x00000037252d7290 */ /* 0x000fe2000fffe0ff */
[----:B------:R-:W-:-:S04]  /*2600*/  ISETP.NE.AND P0, PT, R11, 0x2, PT ;  /* 0x000000020b00780c */ /* 0x000fc80003f05270 */
[----:B-1----:R-:W-:Y:S02]  /*2610*/  SEL R0, RZ, 0x1, P0 ;  /* 0x00000001ff007807 */ /* 0x002fe40000000000 */
[----:B------:R-:W-:Y:S02]  /*2620*/  SEL R11, R11, RZ, P0 ;  /* 0x000000ff0b0b7207 */ /* 0x000fe40000000000 */
[----:B------:R-:W-:Y:S01]  /*2630*/  LOP3.LUT R10, R10, R0, RZ, 0x3c, !PT ;  /* 0x000000000a0a7212 */ /* 0x000fe200078e3cff */
[----:B------:R-:W-:Y:S06]  /*2640*/  BRA.U UP1, `(.L_x_42) ;  /* 0xfffffff101607547 */ /* 0x000fec000b83ffff */
[----:B------:R-:W-:Y:S01]  /*2650*/  UIADD3 UR7, UPT, UPT, UR7, 0x28, URZ ;  /* 0x0000002807077890 */ /* 0x000fe2000fffe0ff */
[----:B------:R-:W-:-:S03]  /*2660*/  SHF.L.U32 R2, R12, 0x1f, RZ ;  /* 0x0000001f0c027819 */ /* 0x000fc600000006ff */
[----:B------:R-:W-:-:S09]  /*2670*/  ULEA UR4, UR5, UR7, 0x3 ;  /* 0x0000000705047291 */ /* 0x000fd2000f8e18ff */
[----:B------:R-:W1:Y:S02]  /*2680*/  SYNCS.PHASECHK.TRANS64.TRYWAIT P0, [UR4], R2 ;  /* 0x00000002ff0075a7 */ /* 0x000e640008001104 */
[----:B-1----:R-:W-:Y:S05]  /*2690*/  @!P0 BRA `(.L_x_43) ;  /* 0x0000004800748947 */ /* 0x002fea0003800000 */
.L_x_108:
[----:B------:R-:W-:-:S04]  /*26a0*/  UIADD3 UR4, UPT, UPT, UR5, 0x1, URZ ;  /* 0x0000000105047890 */ /* 0x000fc8000fffe0ff */
[----:B------:R-:W-:-:S04]  /*26b0*/  UISETP.NE.AND UP0, UPT, UR4, 0x5, UPT ;  /* 0x000000050400788c */ /* 0x000fc8000bf05270 */
[----:B------:R-:W-:Y:S02]  /*26c0*/  USEL UR6, URZ, 0x1, UP0 ;  /* 0x00000001ff067887 */ /* 0x000fe40008000000 */
[----:B------:R-:W-:-:S04]  /*26d0*/  USEL UR4, UR4, URZ, UP0 ;  /* 0x000000ff04047287 */ /* 0x000fc80008000000 */
[----:B------:R-:W-:Y:S01]  /*26e0*/  ULEA UR5, UR4, UR7, 0x3 ;  /* 0x0000000704057291 */ /* 0x000fe2000f8e18ff */
[----:B-1----:R-:W-:-:S04]  /*26f0*/  LOP3.LUT R2, R12, UR6, RZ, 0x3c, !PT ;  /* 0x000000060c027c12 */ /* 0x002fc8000f8e3cff */
[----:B------:R-:W-:-:S04]  /*2700*/  SHF.L.U32 R3, R2, 0x1f, RZ ;  /* 0x0000001f02037819 */ /* 0x000fc800000006ff */
[----:B------:R-:W1:Y:S02]  /*2710*/  SYNCS.PHASECHK.TRANS64.TRYWAIT P0, [UR5], R3 ;  /* 0x00000003ff0075a7 */ /* 0x000e640008001105 */
[----:B-1----:R-:W-:Y:S05]  /*2720*/  @!P0 BRA `(.L_x_44) ;  /* 0x0000004800688947 */ /* 0x002fea0003800000 */
.L_x_110:
[----:B------:R-:W-:-:S04]  /*2730*/  UIADD3 UR4, UPT, UPT, UR4, 0x1, URZ ;  /* 0x0000000104047890 */ /* 0x000fc8000fffe0ff */
[----:B------:R-:W-:-:S04]  /*2740*/  UISETP.NE.AND UP0, UPT, UR4, 0x5, UPT ;  /* 0x000000050400788c */ /* 0x000fc8000bf05270 */
[----:B------:R-:W-:Y:S02]  /*2750*/  USEL UR6, URZ, 0x1, UP0 ;  /* 0x00000001ff067887 */ /* 0x000fe40008000000 */
[----:B------:R-:W-:-:S04]  /*2760*/  USEL UR4, UR4, URZ, UP0 ;  /* 0x000000ff04047287 */ /* 0x000fc80008000000 */
[----:B------:R-:W-:Y:S01]  /*2770*/  ULEA UR5, UR4, UR7, 0x3 ;  /* 0x0000000704057291 */ /* 0x000fe2000f8e18ff */
[----:B------:R-:W-:-:S04]  /*2780*/  LOP3.LUT R2, R2, UR6, RZ, 0x3c, !PT ;  /* 0x0000000602027c12 */ /* 0x000fc8000f8e3cff */
[----:B-1----:R-:W-:-:S04]  /*2790*/  SHF.L.U32 R3, R2, 0x1f, RZ ;  /* 0x0000001f02037819 */ /* 0x002fc800000006ff */
[----:B------:R-:W1:Y:S02]  /*27a0*/  SYNCS.PHASECHK.TRANS64.TRYWAIT P0, [UR5], R3 ;  /* 0x00000003ff0075a7 */ /* 0x000e640008001105 */
[----:B-1----:R-:W-:Y:S05]  /*27b0*/  @!P0 BRA `(.L_x_45) ;  /* 0x00000048005c8947 */ /* 0x002fea0003800000 */
.L_x_112:
        /* <DEDUP_REMOVED lines=9> */
.L_x_114:
[----:B------:R-:W-:-:S04]  /*2850*/  UIADD3 UR4, UPT, UPT, UR4, 0x1, URZ ;  /* 0x0000000104047890 */ /* 0x000fc8000fffe0ff */
[----:B------:R-:W-:-:S04]  /*2860*/  UISETP.NE.AND UP0, UPT, UR4, 0x5, UPT ;  /* 0x000000050400788c */ /* 0x000fc8000bf05270 */
[----:B------:R-:W-:Y:S02]  /*2870*/  USEL UR5, URZ, 0x1, UP0 ;  /* 0x00000001ff057887 */ /* 0x000fe40008000000 */
[----:B------:R-:W-:-:S04]  /*2880*/  USEL UR4, UR4, URZ, UP0 ;  /* 0x000000ff04047287 */ /* 0x000fc80008000000 */
[----:B------:R-:W-:Y:S01]  /*2890*/  ULEA UR4, UR4, UR7, 0x3 ;  /* 0x0000000704047291 */ /* 0x000fe2000f8e18ff */
[----:B------:R-:W-:-:S04]  /*28a0*/  LOP3.LUT R2, R2, UR5, RZ, 0x3c, !PT ;  /* 0x0000000502027c12 */ /* 0x000fc8000f8e3cff */
[----:B------:R-:W-:Y:S01]  /*28b0*/  SHF.L.U32 R2, R2, 0x1f, RZ ;  /* 0x0000001f02027819 */ /* 0x000fe200000006ff */
[----:B-1----:R-:W-:-:S07]  /*28c0*/  IMAD.U32 R0, RZ, RZ, UR4 ;  /* 0x00000004ff007e24 */ /* 0x002fce000f8e00ff */
.L_x_47:
[----:B-1----:R1:W2:Y:S02]  /*28d0*/  SYNCS.PHASECHK.TRANS64.TRYWAIT P0, [R0+URZ], R2 ;  /* 0x00000002000075a7 */ /* 0x0022a400080011ff */
[----:B--2---:R-:W-:Y:S05]  /*28e0*/  @!P0 NANOSLEEP.SYNCS 0x989680 ;  /* 0x009896800000895d */ /* 0x004fea0003900000 */
[----:B------:R-:W2:Y:S02]  /*28f0*/  @!P0 SYNCS.PHASECHK.TRANS64 P0, [R0+URZ], R2 ;  /* 0x00000002000085a7 */ /* 0x000ea400080010ff */
[----:B--2---:R-:W-:Y:S05]  /*2900*/  @P0 EXIT ;  /* 0x000000000000094d */ /* 0x004fea0003800000 */
[----:B------:R-:W-:Y:S05]  /*2910*/  BRA `(.L_x_47) ;  /* 0xfffffffc00ec7947 */ /* 0x000fea000383ffff */
.L_x_22:
[----:B------:R-:W-:-:S04]  /*2920*/  UISETP.NE.AND UP0, UPT, UR61, URZ, UPT ;  /* 0x000000ff3d00728c */ /* 0x000fc8000bf05270 */
[----:B------:R-:W-:-:S09]  /*2930*/  UISETP.NE.OR UP0, UPT, UR22, 0x1, UP0 ;  /* 0x000000011600788c */ /* 0x000fd20008705670 */
[----:B------:R-:W-:Y:S05]  /*2940*/  BRA.U UP0, `(.L_x_48) ;  /* 0x0000000500487547 */ /* 0x000fea000b800000 */
[----:B------:R-:W-:Y:S01]  /*2950*/  ISETP.GE.U32.AND P2, PT, R0, 0x2, PT ;  /* 0x000000020000780c */ /* 0x000fe20003f46070 */
[----:B------:R-:W-:Y:S01]  /*2960*/  IMAD.MOV.U32 R12, RZ, RZ, 0x1 ;  /* 0x00000001ff0c7424 */ /* 0x000fe200078e00ff */
[----:B------:R-:W-:Y:S02]  /*2970*/  CS2R R10, SRZ ;  /* 0x00000000000a7805 */ /* 0x000fe4000001ff00 */
[----:B------:R-:W-:Y:S01]  /*2980*/  CS2R R8, SRZ ;  /* 0x0000000000087805 */ /* 0x000fe2000001ff00 */
[----:B------:R-:W-:Y:S01]  /*2990*/  UMOV UR4, 0x400 ;  /* 0x0000040000047882 */ /* 0x000fe20000000000 */
[----:B------:R-:W-:Y:S01]  /*29a0*/  UMOV UR5, URZ ;  /* 0x000000ff00057c82 */ /* 0x000fe20008000000 */
[----:B------:R-:W-:-:S12]  /*29b0*/  ULEA UR6, UR61, UR4, 0x18 ;  /* 0x000000043d067291 */ /* 0x000fd8000f8ec0ff */
.L_x_52:
[----:B------:R-:W-:Y:S02]  /*29c0*/  LEA R2, R8, UR6, 0x3 ;  /* 0x0000000608027c11 */ /* 0x000fe4000f8e18ff */
[----:B------:R-:W-:-:S03]  /*29d0*/  SHF.L.U32 R4, R9, 0x1f, RZ ;  /* 0x0000001f09047819 */ /* 0x000fc600000006ff */
[----:B------:R-:W-:Y:S01]  /*29e0*/  VIADD R5, R2, 0xe0 ;  /* 0x000000e002057836 */ /* 0x000fe20000000000 */
[----:B------:R-:W1:Y:S02]  /*29f0*/  SYNCS.PHASECHK.TRANS64.TRYWAIT P0, [R2+URZ+0xd0], R4 ;  /* 0x0000d004020075a7 */ /* 0x000e6400080011ff */
[----:B-1----:R-:W-:Y:S05]  /*2a00*/  @!P0 BRA `(.L_x_49) ;  /* 0x0000004400f88947 */ /* 0x002fea0003800000 */
.L_x_115:
[----:B------:R-:W-:Y:S01]  /*2a10*/  ULEA UR4, UR5, UR6, 0x3 ;  /* 0x0000000605047291 */ /* 0x000fe2000f8e18ff */
[----:B-1----:R-:W-:Y:S01]  /*2a20*/  PRMT R2, RZ, 0x654, R5 ;  /* 0x00000654ff027816 */ /* 0x002fe20000000005 */
[----:B------:R-:W-:Y:S01]  /*2a30*/  @!P2 IMAD.MOV.U32 R4, RZ, RZ, 0x10 ;  /* 0x00000010ff04a424 */ /* 0x000fe200078e00ff */
[----:B------:R-:W-:Y:S01]  /*2a40*/  SHF.L.U32 R5, R12, 0x1f, RZ ;  /* 0x0000001f0c057819 */ /* 0x000fe200000006ff */
[----:B------:R-:W-:Y:S01]  /*2a50*/  UIADD3 UR7, UPT, UPT, UR4, 0x70, URZ ;  /* 0x0000007004077890 */ /* 0x000fe2000fffe0ff */
[----:B------:R1:W-:Y:S05]  /*2a60*/  SYNCS.ARRIVE.TRANS64.RED.A1T0 RZ, [R2+URZ], RZ ;  /* 0x000000ff02ff79a7 */ /* 0x0003ea00081004ff */
[----:B------:R-:W-:Y:S01]  /*2a70*/  IMAD.U32 R6, RZ, RZ, UR7 ;  /* 0x00000007ff067e24 */ /* 0x000fe2000f8e00ff */
[----:B------:R-:W2:Y:S04]  /*2a80*/  SYNCS.PHASECHK.TRANS64.TRYWAIT P0, [UR4+0x80], R5 ;  /* 0x00008005ff0075a7 */ /* 0x000ea80008001104 */
[----:B------:R-:W-:Y:S01]  /*2a90*/  PRMT R6, R0, 0x654, R6 ;  /* 0x0000065400067816 */ /* 0x000fe20000000006 */
[----:B-12---:R-:W-:Y:S06]  /*2aa0*/  @!P0 BRA `(.L_x_50) ;  /* 0x0000004400e48947 */ /* 0x006fec0003800000 */
.L_x_117:
[----:B------:R-:W-:Y:S01]  /*2ab0*/  ULEA UR8, UR5, UR6, 0x4 ;  /* 0x0000000605087291 */ /* 0x000fe2000f8e20ff */
[----:B------:R-:W-:Y:S01]  /*2ac0*/  SEL R3, R6, R3, !P2 ;  /* 0x0000000306037207 */ /* 0x000fe20005000000 */
[----:B------:R-:W-:Y:S01]  /*2ad0*/  UIADD3 UR9, UPT, UPT, UR4, 0x70, URZ ;  /* 0x0000007004097890 */ /* 0x000fe2000fffe0ff */
[----:B-1----:R-:W-:Y:S01]  /*2ae0*/  LEA R2, R11, UR6, 0x3 ;  /* 0x000000060b027c11 */ /* 0x002fe2000f8e18ff */
[----:B------:R-:W-:Y:S01]  /*2af0*/  UIADD3 UR8, UPT, UPT, UR8, 0x100, URZ ;  /* 0x0000010008087890 */ /* 0x000fe2000fffe0ff */
[----:B------:R1:W-:Y:S01]  /*2b00*/  @!P2 SYNCS.ARRIVE.TRANS64.RED RZ, [R3+URZ], R4 ;  /* 0x0000000403ffa9a7 */ /* 0x0003e200080004ff */
[----:B------:R-:W-:Y:S01]  /*2b10*/  UIADD3 UR4, UPT, UPT, UR5, 0x1, URZ ;  /* 0x0000000105047890 */ /* 0x000fe2000fffe0ff */
[----:B------:R-:W-:-:S03]  /*2b20*/  VIADD R8, R8, 0x1 ;  /* 0x0000000108087836 */ /* 0x000fc60000000000 */
[----:B------:R-:W-:Y:S02]  /*2b30*/  UISETP.NE.AND UP0, UPT, UR4, 0x2, UPT ;  /* 0x000000020400788c */ /* 0x000fe4000bf05270 */
[----:B------:R-:W-:Y:S01]  /*2b40*/  ISETP.NE.AND P0, PT, R8, 0x2, PT ;  /* 0x000000020800780c */ /* 0x000fe20003f05270 */
[----:B------:R-:W-:Y:S06]  /*2b50*/  UGETNEXTWORKID.BROADCAST [UR8], [UR9] ;  /* 0x00000000080073ca */ /* 0x000fec0008000100 */
[----:B------:R-:W-:Y:S02]  /*2b60*/  USEL UR7, URZ, 0x1, UP0 ;  /* 0x00000001ff077887 */ /* 0x000fe40008000000 */
[----:B------:R-:W-:-:S04]  /*2b70*/  USEL UR5, UR4, URZ, UP0 ;  /* 0x000000ff04057287 */ /* 0x000fc80008000000 */
[----:B------:R-:W-:Y:S02]  /*2b80*/  LOP3.LUT R12, R12, UR7, RZ, 0x3c, !PT ;  /* 0x000000070c0c7c12 */ /* 0x000fe4000f8e3cff */
[----:B-1----:R-:W-:-:S04]  /*2b90*/  SHF.L.U32 R4, R10, 0x1f, RZ ;  /* 0x0000001f0a047819 */ /* 0x002fc800000006ff */
[----:B------:R-:W1:Y:S02]  /*2ba0*/  SYNCS.PHASECHK.TRANS64.TRYWAIT P1, [R2+URZ+0x70], R4 ;  /* 0x00007004020075a7 */ /* 0x000e6400080211ff */
[----:B-1----:R-:W-:Y:S05]  /*2bb0*/  @!P1 BRA `(.L_x_51) ;  /* 0x0000004400b89947 */ /* 0x002fea0003800000 */
.L_x_118:
[C---:B-1----:R-:W-:Y:S01]  /*2bc0*/  LEA R4, R11.reuse, UR6, 0x4 ;  /* 0x000000060b047c11 */ /* 0x042fe2000f8e20ff */
[----:B------:R-:W-:Y:S01]  /*2bd0*/  VIADD R2, R2, 0x80 ;  /* 0x0000008002027836 */ /* 0x000fe20000000000 */
[----:B------:R-:W-:Y:S01]  /*2be0*/  SEL R8, R8, RZ, P0 ;  /* 0x000000ff08087207 */ /* 0x000fe20000000000 */
[----:B------:R-:W-:-:S03]  /*2bf0*/  VIADD R11, R11, 0x1 ;  /* 0x000000010b0b7836 */ /* 0x000fc60000000000 */
[----:B------:R-:W1:Y:S01]  /*2c00*/  LDS.128 R4, [R4+0x100] ;  /* 0x0001000004047984 */ /* 0x000e620000000c00 */
[----:B------:R-:W-:Y:S02]  /*2c10*/  PRMT R2, RZ, 0x654, R2 ;  /* 0x00000654ff027816 */ /* 0x000fe40000000002 */
[C---:B------:R-:W-:Y:S01]  /*2c20*/  ISETP.NE.AND P1, PT, R11.reuse, 0x2, PT ;  /* 0x000000020b00780c */ /* 0x040fe20003f25270 */
[----:B------:R-:W-:Y:S01]  /*2c30*/  @!PT LDS RZ, [RZ] ;  /* 0x00000000fffff984 */ /* 0x000fe20000000800 */
[----:B------:R-:W-:Y:S01]  /*2c40*/  @!PT LDS RZ, [RZ] ;  /* 0x00000000fffff984 */ /* 0x000fe20000000800 */
[----:B------:R-:W-:Y:S01]  /*2c50*/  @!PT LDS RZ, [RZ] ;  /* 0x00000000fffff984 */ /* 0x000fe20000000800 */
[----:B------:R-:W-:Y:S01]  /*2c60*/  @!PT LDS RZ, [RZ] ;  /* 0x00000000fffff984 */ /* 0x000fe20000000800 */
[----:B------:R2:W-:Y:S06]  /*2c70*/  MEMBAR.ALL.CTA ;  /* 0x0000000000007992 */ /* 0x0005ec0000008000 */
[----:B--2---:R-:W2:Y:S01]  /*2c80*/  FENCE.VIEW.ASYNC.S ;  /* 0x00000000000073c6 */ /* 0x004ea20000000000 */
[----:B------:R-:W-:Y:S01]  /*2c90*/  SEL R11, R11, RZ, P1 ;  /* 0x000000ff0b0b7207 */ /* 0x000fe20000800000 */
[----:B--2---:R2:W-:Y:S01]  /*2ca0*/  SYNCS.ARRIVE.TRANS64.RED.A1T0 RZ, [R2+URZ], RZ ;  /* 0x000000ff02ff79a7 */ /* 0x0045e200081004ff */
[----:B-1----:R-:W-:-:S02]  /*2cb0*/  LOP3.LUT P3, RZ, R6, 0x1, RZ, 0xc0, !PT ;  /* 0x0000000106ff7812 */ /* 0x002fc4000786c0ff */
[----:B------:R-:W-:-:S04]  /*2cc0*/  SEL R4, RZ, 0x1, P1 ;  /* 0x00000001ff047807 */ /* 0x000fc80000800000 */
[----:B------:R-:W-:Y:S02]  /*2cd0*/  LOP3.LUT R10, R10, R4, RZ, 0x3c, !PT ;  /* 0x000000040a0a7212 */ /* 0x000fe400078e3cff */
[----:B--2---:R-:W-:-:S04]  /*2ce0*/  SEL R2, RZ, 0x1, P0 ;  /* 0x00000001ff027807 */ /* 0x004fc80000000000 */
[----:B------:R-:W-:Y:S01]  /*2cf0*/  LOP3.LUT R9, R9, R2, RZ, 0x3c, !PT ;  /* 0x0000000209097212 */ /* 0x000fe200078e3cff */
[----:B------:R-:W-:Y:S06]  /*2d00*/  @P3 BRA `(.L_x_52) ;  /* 0xfffffffc002c3947 */ /* 0x000fec000383ffff */
[----:B------:R-:W-:Y:S01]  /*2d10*/  ULEA UR4, UR5, UR6, 0x3 ;  /* 0x0000000605047291 */ /* 0x000fe2000f8e18ff */
[----:B------:R-:W-:-:S08]  /*2d20*/  SHF.L.U32 R2, R12, 0x1f, RZ ;  /* 0x0000001f0c027819 */ /* 0x000fd000000006ff */
[----:B------:R-:W1:Y:S02]  /*2d30*/  SYNCS.PHASECHK.TRANS64 P0, [UR4+0x80], R2 ;  /* 0x00008002ff0075a7 */ /* 0x000e640008001004 */
[----:B-1----:R-:W-:Y:S05]  /*2d40*/  @P0 BRA `(.L_x_53) ;  /* 0x0000000000080947 */ /* 0x002fea0003800000 */
[----:B------:R-:W1:Y:S02]  /*2d50*/  SYNCS.PHASECHK.TRANS64.TRYWAIT P0, [UR4+0x80], R2 ;  /* 0x00008002ff0075a7 */ /* 0x000e640008001104 */
[----:B-1----:R-:W-:Y:S05]  /*2d60*/  @!P0 BRA `(.L_x_54) ;  /* 0x0000004400608947 */ /* 0x002fea0003800000 */
.L_x_53:
[----:B------:R-:W-:-:S04]  /*2d70*/  UIADD3 UR7, UPT, UPT, UR5, 0x1, URZ ;  /* 0x0000000105077890 */ /* 0x000fc8000fffe0ff */
[----:B------:R-:W-:-:S04]  /*2d80*/  UISETP.NE.AND UP0, UPT, UR7, 0x2, UPT ;  /* 0x000000020700788c */ /* 0x000fc8000bf05270 */
[----:B------:R-:W-:Y:S02]  /*2d90*/  USEL UR8, URZ, 0x1, UP0 ;  /* 0x00000001ff087887 */ /* 0x000fe40008000000 */
[----:B------:R-:W-:-:S04]  /*2da0*/  USEL UR7, UR7, URZ, UP0 ;  /* 0x000000ff07077287 */ /* 0x000fc80008000000 */
[----:B------:R-:W-:Y:S01]  /*2db0*/  ULEA UR7, UR7, UR6, 0x3 ;  /* 0x0000000607077291 */ /* 0x000fe2000f8e18ff */
[----:B-1----:R-:W-:-:S04]  /*2dc0*/  LOP3.LUT R2, R12, UR8, RZ, 0x3c, !PT ;  /* 0x000000080c027c12 */ /* 0x002fc8000f8e3cff */
[----:B------:R-:W-:-:S04]  /*2dd0*/  SHF.L.U32 R0, R2, 0x1f, RZ ;  /* 0x0000001f02007819 */ /* 0x000fc800000006ff */
[----:B------:R-:W1:Y:S02]  /*2de0*/  SYNCS.PHASECHK.TRANS64 P0, [UR7+0x80], R0 ;  /* 0x00008000ff0075a7 */ /* 0x000e640008001007 */
[----:B-1----:R-:W-:Y:S05]  /*2df0*/  @P0 EXIT ;  /* 0x000000000000094d */ /* 0x002fea0003800000 */
[----:B------:R-:W-:Y:S02]  /*2e00*/  SHF.L.U32 R2, R2, 0x1f, RZ ;  /* 0x0000001f02027819 */ /* 0x000fe400000006ff */
[----:B------:R-:W-:-:S07]  /*2e10*/  MOV R0, UR7 ;  /* 0x0000000700007c02 */ /* 0x000fce0008000f00 */
.L_x_55:
[----:B-1----:R1:W2:Y:S02]  /*2e20*/  SYNCS.PHASECHK.TRANS64.TRYWAIT P0, [R0+URZ+0x80], R2 ;  /* 0x00008002000075a7 */ /* 0x0022a400080011ff */
[----:B--2---:R-:W-:Y:S05]  /*2e30*/  @!P0 NANOSLEEP.SYNCS 0x989680 ;  /* 0x009896800000895d */ /* 0x004fea0003900000 */
[----:B------:R-:W2:Y:S02]  /*2e40*/  @!P0 SYNCS.PHASECHK.TRANS64 P0, [R0+URZ+0x80], R2 ;  /* 0x00008002000085a7 */ /* 0x000ea400080010ff */
[----:B--2---:R-:W-:Y:S05]  /*2e50*/  @P0 EXIT ;  /* 0x000000000000094d */ /* 0x004fea0003800000 */
[----:B------:R-:W-:Y:S05]  /*2e60*/  BRA `(.L_x_55) ;  /* 0xfffffffc00ec7947 */ /* 0x000fea000383ffff */
.L_x_48:
[----:B------:R-:W-:Y:S05]  /*2e70*/  BRA.U UP4, `(.L_x_56) ;  /* 0x0000000d04847547 */ /* 0x000fea000b800000 */
[----:B------:R-:W-:Y:S01]  /*2e80*/  UMOV UR4, 0x40 ;  /* 0x0000004000047882 */ /* 0x000fe20000000000 */
[----:B------:R-:W-:Y:S01]  /*2e90*/  NOP ;  /* 0x0000000000007918 */ /* 0x000fe20000000000 */
[----:B------:R-:W-:Y:S01]  /*2ea0*/  ULEA UR5, UR61, UR4, 0x18 ;  /* 0x000000043d057291 */ /* 0x000fe2000f8ec0ff */
[----:B------:R-:W-:Y:S02]  /*2eb0*/  UMOV UR6, 0x400 ;  /* 0x0000040000067882 */ /* 0x000fe40000000000 */
[----:B------:R-:W-:-:S06]  /*2ec0*/  ULEA UR6, UR61, UR6, 0x18 ;  /* 0x000000063d067291 */ /* 0x000fcc000f8ec0ff */
[----:B------:R-:W1:Y:S02]  /*2ed0*/  LDS.U8 R0, [UR5+0x1c] ;  /* 0x00001c05ff007984 */ /* 0x000e640008000000 */
[----:B-1----:R-:W-:-:S13]  /*2ee0*/  ISETP.NE.AND P0, PT, R0, RZ, PT ;  /* 0x000000ff0000720c */ /* 0x002fda0003f05270 */
[----:B------:R-:W-:Y:S05]  /*2ef0*/  @P0 BRA `(.L_x_57) ;  /* 0x0000000000580947 */ /* 0x000fea0003800000 */
[----:B------:R-:W-:-:S13]  /*2f00*/  ELECT P0, URZ, PT ;  /* 0x0000000000ff782f */ /* 0x000fda0003800000 */
[----:B------:R-:W-:Y:S05]  /*2f10*/  @!P0 BRA `(.L_x_58) ;  /* 0x0000000000608947 */ /* 0x000fea0003800000 */
[----:B------:R-:W-:Y:S01]  /*2f20*/  UMOV UR4, 0x10 ;  /* 0x0000001000047882 */ /* 0x000fe20000000000 */
[----:B------:R-:W-:Y:S01]  /*2f30*/  HFMA2 R0, -RZ, RZ, 0, 5.9604644775390625e-08 ;  /* 0x00000001ff007431 */ /* 0x000fe200000001ff */
[----:B------:R-:W-:-:S03]  /*2f40*/  MOV R3, 0xffff ;  /* 0x0000ffff00037802 */ /* 0x000fc60000000f00 */
[----:B------:R-:W-:Y:S04]  /*2f50*/  DEPBAR.LE SB1, 0x36 ;  /* 0x00009d800000791a */ /* 0x000fe80000000000 */
[----:B------:R-:W1:Y:S02]  /*2f60*/  UTCATOMSWS.FIND_AND_SET.ALIGN UP0, UR4, UR4 ;  /* 0x00000004000475e3 */ /* 0x000e640008000800 */
[----:B-1----:R-:W-:Y:S01]  /*2f70*/  MOV R4, UR4 ;  /* 0x0000000400047c02 */ /* 0x002fe20008000f00 */
[----:B------:R-:W-:Y:S06]  /*2f80*/  BRA.U UP0, `(.L_x_59) ;  /* 0x0000000100187547 */ /* 0x000fec000b800000 */
.L_x_60:
[----:B------:R-:W-:Y:S05]  /*2f90*/  NANOSLEEP 0x64 ;  /* 0x000000640000795d */ /* 0x000fea0003800000 */
[----:B------:R-:W-:-:S05]  /*2fa0*/  UMOV UR4, 0x10 ;  /* 0x0000001000047882 */ /* 0x000fca0000000000 */
[----:B------:R-:W-:Y:S04]  /*2fb0*/  DEPBAR.LE SB1, 0x36 ;  /* 0x00009d800000791a */ /* 0x000fe80000000000 */
[----:B------:R-:W1:Y:S02]  /*2fc0*/  UTCATOMSWS.FIND_AND_SET.ALIGN UP0, UR4, UR4 ;  /* 0x00000004000475e3 */ /* 0x000e640008000800 */
[----:B-1----:R-:W-:Y:S01]  /*2fd0*/  MOV R4, UR4 ;  /* 0x0000000400047c02 */ /* 0x002fe20008000f00 */
[----:B------:R-:W-:Y:S05]  /*2fe0*/  BRA.U !UP0, `(.L_x_60) ;  /* 0xfffffffd08e87547 */ /* 0x000fea000b83ffff */
.L_x_59:
[-C--:B------:R-:W-:Y:S02]  /*2ff0*/  SHF.L.U32 R3, R3, R4.reuse, RZ ;  /* 0x0000000403037219 */ /* 0x080fe400000006ff */
[----:B------:R-:W-:Y:S01]  /*3000*/  SHF.L.U32 R0, R0, R4, RZ ;  /* 0x0000000400007219 */ /* 0x000fe200000006ff */
[----:B------:R-:W-:Y:S02]  /*3010*/  IMAD.SHL.U32 R4, R4, 0x20, RZ ;  /* 0x0000002004047824 */ /* 0x000fe400078e00ff */
[----:B------:R1:W-:Y:S04]  /*3020*/  ATOMS.OR RZ, [UR5+0x14], R3 ;  /* 0x00001403ffff798c */ /* 0x0003e8000b000005 */
[----:B------:R1:W-:Y:S04]  /*3030*/  ATOMS.OR RZ, [UR5+0x18], R0 ;  /* 0x00001800ffff798c */ /* 0x0003e8000b000005 */
[----:B------:R1:W-:Y:S01]  /*3040*/  STS [UR6+0x120], R4 ;  /* 0x00012004ff007988 */ /* 0x0003e20008000806 */
[----:B------:R-:W-:Y:S05]  /*3050*/  BRA `(.L_x_58) ;  /* 0x0000000000107947 */ /* 0x000fea0003800000 */
.L_x_57:
[----:B------:R-:W-:Y:S02]  /*3060*/  MOV R0, 0xffffffff ;  /* 0xffffffff00007802 */ /* 0x000fe40000000f00 */
[----:B------:R-:W-:-:S03]  /*3070*/  MOV R4, 0x30a0 ;  /* 0x000030a000047802 */ /* 0x000fc60000000f00 */
[----:B------:R1:W-:Y:S04]  /*3080*/  STS [UR6+0x120], R0 ;  /* 0x00012000ff007988 */ /* 0x0003e80008000806 */
[----:B-1---5:R-:W-:Y:S05]  /*3090*/  CALL.REL.NOINC `($__internal_1_$__cuda_sm10x_tcgen05_guardrail_trap_phase_invalid_during_alloc) ;  /* 0x0000004400e07944 */ /* 0x022fea0003c00000 */
.L_x_58:
[----:B------:R-:W-:Y:S05]  /*30a0*/  WARPSYNC.ALL ;  /* 0x0000000000007948 */ /* 0x000fea0003800000 */
[----:B------:R-:W2:Y:S01]  /*30b0*/  S2UR UR4, SR_CgaCtaId ;  /* 0x00000000000479c3 */ /* 0x000ea20000008800 */
[----:B------:R-:W-:Y:S01]  /*30c0*/  UMOV UR17, 0x400 ;  /* 0x0000040000117882 */ /* 0x000fe20000000000 */
[----:B------:R-:W-:-:S06]  /*30d0*/  NOP ;  /* 0x0000000000007918 */ /* 0x000fcc0000000000 */
[----:B------:R-:W-:Y:S06]  /*30e0*/  BAR.ARV 0x6, 0xa0 ;  /* 0x0182800000007b1d */ /* 0x000fec0000002000 */
[----:B------:R-:W3:Y:S01]  /*30f0*/  LDCU UR5, c[0x0][0x38c] ;  /* 0x00007180ff0577ac */ /* 0x000ee20008000800 */
[----:B------:R-:W-:Y:S01]  /*3100*/  LOP3.LUT R2, R2, 0xffff, RZ, 0xc0, !PT ;  /* 0x0000ffff02027812 */ /* 0x000fe200078ec0ff */
[----:B------:R-:W-:Y:S01]  /*3110*/  IMAD.MOV.U32 R11, RZ, RZ, 0x1 ;  /* 0x00000001ff0b7424 */ /* 0x000fe200078e00ff */
[----:B------:R-:W-:Y:S01]  /*3120*/  CS2R R8, SRZ ;  /* 0x0000000000087805 */ /* 0x000fe2000001ff00 */
[----:B------:R-:W4:Y:S01]  /*3130*/  LDCU UR8, c[0x0][0x38c] ;  /* 0x00007180ff0877ac */ /* 0x000f220008000800 */
[----:B------:R-:W-:Y:S01]  /*3140*/  R2UR UR19, R2 ;  /* 0x00000000021372ca */ /* 0x000fe200000e0000 */
[----:B------:R-:W-:Y:S01]  /*3150*/  IMAD.MOV.U32 R10, RZ, RZ, RZ ;  /* 0x000000ffff0a7224 */ /* 0x000fe200078e00ff */
[----:B------:R-:W-:Y:S01]  /*3160*/  UMOV UR23, URZ ;  /* 0x000000ff00177c82 */ /* 0x000fe20008000000 */
[----:B------:R-:W-:Y:S01]  /*3170*/  UMOV UR14, URZ ;  /* 0x000000ff000e7c82 */ /* 0x000fe20008000000 */
[----:B--2---:R-:W-:Y:S01]  /*3180*/  ULEA UR17, UR4, UR17, 0x18 ;  /* 0x0000001104117291 */ /* 0x004fe2000f8ec0ff */
[----:B------:R-:W-:Y:S01]  /*3190*/  UMOV UR26, 0x0 ;  /* 0x00000000001a7882 */ /* 0x000fe20000000000 */
[----:B------:R-:W-:-:S02]  /*31a0*/  UMOV UR27, 0x8100490 ;  /* 0x08100490001b7882 */ /* 0x000fc40000000000 */
[----:B------:R-:W-:Y:S02]  /*31b0*/  UIADD3 UR6, UPT, UPT, UR17, 0x4400, URZ ;  /* 0x0000440011067890 */ /* 0x000fe4000fffe0ff */
[----:B------:R-:W-:Y:S02]  /*31c0*/  UIADD3 UR7, UPT, UPT, UR17, 0xe400, URZ ;  /* 0x0000e40011077890 */ /* 0x000fe4000fffe0ff */
[----:B---3--:R-:W-:Y:S01]  /*31d0*/  UIADD3 UR5, UPT, UPT, UR5, 0x3f, URZ ;  /* 0x0000003f05057890 */ /* 0x008fe2000fffe0ff */
[----:B-1----:R-:W1:Y:S01]  /*31e0*/  LDS R0, [UR17+0x120] ;  /* 0x00012011ff007984 */ /* 0x002e620008000800 */
[----:B------:R-:W-:Y:S02]  /*31f0*/  USHF.R.U32.HI UR6, URZ, 0x4, UR6 ;  /* 0x00000004ff067899 */ /* 0x000fe40008011606 */
[----:B------:R-:W-:Y:S02]  /*3200*/  USHF.R.S32.HI UR4, URZ, 0x1f, UR5 ;  /* 0x0000001fff047899 */ /* 0x000fe40008011405 */
[----:B------:R-:W-:-:S02]  /*3210*/  ULOP3.LUT UR6, UR6, 0x3fff, URZ, 0xc0, !UPT ;  /* 0x00003fff06067892 */ /* 0x000fc4000f8ec0ff */
[----:B------:R-:W-:Y:S02]  /*3220*/  ULEA.HI UR4, UR4, UR5, URZ, 0x6 ;  /* 0x0000000504047291 */ /* 0x000fe4000f8f30ff */
[----:B------:R-:W-:Y:S02]  /*3230*/  USHF.R.U32.HI UR5, URZ, 0x4, UR7 ;  /* 0x00000004ff057899 */ /* 0x000fe40008011607 */
[----:B------:R-:W-:Y:S02]  /*3240*/  USHF.R.S32.HI UR28, URZ, 0x6, UR4 ;  /* 0x00000006ff1c7899 */ /* 0x000fe40008011404 */
[----:B------:R-:W-:Y:S02]  /*3250*/  ULOP3.LUT UR5, UR5, 0x3fff, URZ, 0xc0, !UPT ;  /* 0x00003fff05057892 */ /* 0x000fe4000f8ec0ff */
[----:B------:R-:W-:Y:S02]  /*3260*/  UISETP.LT.AND UP0, UPT, UR28, 0x1, UPT ;  /* 0x000000011c00788c */ /* 0x000fe4000bf01270 */
[----:B------:R-:W-:-:S02]  /*3270*/  ULOP3.LUT UR20, UR6, 0x10000, URZ, 0xfc, !UPT ;  /* 0x0001000006147892 */ /* 0x000fc4000f8efcff */
[----:B------:R-:W-:Y:S02]  /*3280*/  USEL UR29, UR28, 0x1, !UP0 ;  /* 0x000000011c1d7887 */ /* 0x000fe4000c000000 */
[----:B------:R-:W-:Y:S02]  /*3290*/  ULOP3.LUT UR21, UR5, 0x10000, URZ, 0xfc, !UPT ;  /* 0x0001000005157892 */ /* 0x000fe4000f8efcff */
[----:B------:R-:W-:Y:S02]  /*32a0*/  UIADD3 UR29, UPT, UPT, -UR29, URZ, URZ ;  /* 0x000000ff1d1d7290 */ /* 0x000fe4000fffe1ff */
[----:B----4-:R-:W-:Y:S01]  /*32b0*/  UISETP.GE.AND UP4, UPT, UR8, 0x1, UPT ;  /* 0x000000010800788c */ /* 0x010fe2000bf86270 */
[----:B------:R-:W-:Y:S01]  /*32c0*/  UMOV UR24, 0x0 ;  /* 0x0000000000187882 */ /* 0x000fe20000000000 */
[----:B------:R-:W-:Y:S01]  /*32d0*/  UMOV UR25, 0x8100490 ;  /* 0x0810049000197882 */ /* 0x000fe20000000000 */
[----:B-1----:R-:W-:-:S15]  /*32e0*/  R2UR UR30, R0 ;  /* 0x00000000001e72ca */ /* 0x002fde00000e0000 */
.L_x_67:
[----:B------:R-:W-:Y:S02]  /*32f0*/  LEA R0, R10, UR17, 0x3 ;  /* 0x000000110a007c11 */ /* 0x000fe4000f8e18ff */
[----:B------:R-:W-:Y:S02]  /*3300*/  SHF.L.U32 R2, R9, 0x1f, RZ ;  /* 0x0000001f09027819 */ /* 0x000fe400000006ff */
[----:B------:R-:W-:Y:S01]  /*3310*/  PLOP3.LUT P0, PT, PT, PT, UP4, 0x80, 0x8 ;  /* 0x000000000008781c */ /* 0x000fe20003f0f048 */
[----:B------:R-:W-:Y:S01]  /*3320*/  VIADD R3, R0, 0x80 ;  /* 0x0000008000037836 */ /* 0x000fe20000000000 */
[----:B-1----:R-:W1:Y:S02]  /*3330*/  SYNCS.PHASECHK.TRANS64.TRYWAIT P1, [R0+URZ+0x70], R2 ;  /* 0x00007002000075a7 */ /* 0x002e6400080211ff */
[----:B-1-3--:R-:W-:Y:S09]  /*3340*/  @!P1 BRA `(.L_x_61) ;  /* 0x0000004000009947 */ /* 0x00aff20003800000 */
.L_x_120:
[----:B------:R-:W-:Y:S01]  /*3350*/  LEA R4, R10, UR17, 0x4 ;  /* 0x000000110a047c11 */ /* 0x000fe2000f8e20ff */
[----:B------:R-:W-:Y:S01]  /*3360*/  @UP4 ULEA UR4, UR14, UR17, 0x3 ;  /* 0x000000110e044291 */ /* 0x000fe2000f8e18ff */
[----:B------:R-:W-:Y:S01]  /*3370*/  PLOP3.LUT P2, PT, PT, PT, PT, 0x80, 0x8 ;  /* 0x000000000008781c */ /* 0x000fe20003f4f070 */
[----:B------:R-:W-:Y:S01]  /*3380*/  ULEA UR22, UR23, UR17, 0x3 ;  /* 0x0000001117167291 */ /* 0x000fe2000f8e18ff */
[----:B------:R-:W-:Y:S01]  /*3390*/  PRMT R3, RZ, 0x654, R3 ;  /* 0x00000654ff037816 */ /* 0x000fe20000000003 */
[----:B------:R-:W-:Y:S01]  /*33a0*/  ULEA UR18, UR23, UR30, 0x6 ;  /* 0x0000001e17127291 */ /* 0x000fe2000f8e30ff */
[----:B------:R-:W2:Y:S01]  /*33b0*/  LDS.128 R4, [R4+0x100] ;  /* 0x0001000004047984 */ /* 0x000ea20000000c00 */
[----:B-1----:R-:W-:Y:S02]  /*33c0*/  @P0 SHF.L.U32 R2, R8, 0x1f, RZ ;  /* 0x0000001f08020819 */ /* 0x002fe400000006ff */
[----:B------:R-:W-:Y:S01]  /*33d0*/  SHF.L.U32 R0, R11, 0x1f, RZ ;  /* 0x0000001f0b007819 */ /* 0x000fe200000006ff */
[----:B------:R-:W-:Y:S01]  /*33e0*/  @!PT LDS RZ, [RZ] ;  /* 0x00000000fffff984 */ /* 0x000fe20000000800 */
[----:B------:R-:W-:Y:S01]  /*33f0*/  @!PT LDS RZ, [RZ] ;  /* 0x00000000fffff984 */ /* 0x000fe20000000800 */
[----:B------:R-:W-:Y:S01]  /*3400*/  @!PT LDS RZ, [RZ] ;  /* 0x00000000fffff984 */ /* 0x000fe20000000800 */
[----:B------:R-:W-:Y:S01]  /*3410*/  @!PT LDS RZ, [RZ] ;  /* 0x00000000fffff984 */ /* 0x000fe20000000800 */
[----:B------:R1:W-:Y:S06]  /*3420*/  MEMBAR.ALL.CTA ;  /* 0x0000000000007992 */ /* 0x0003ec0000008000 */
[----:B-1----:R-:W1:Y:S02]  /*3430*/  FENCE.VIEW.ASYNC.S ;  /* 0x00000000000073c6 */ /* 0x002e640000000000 */
[----:B-1----:R1:W-:Y:S01]  /*3440*/  SYNCS.ARRIVE.TRANS64.RED.A1T0 RZ, [R3+URZ], RZ ;  /* 0x000000ff03ff79a7 */ /* 0x0023e200081004ff */
[----:B------:R1:W3:Y:S01]  /*3450*/  @P0 SYNCS.PHASECHK.TRANS64.TRYWAIT P2, [UR4], R2 ;  /* 0x00000002ff0005a7 */ /* 0x0002e20008041104 */
[----:B--2---:R-:W-:Y:S01]  /*3460*/  LOP3.LUT P1, RZ, R6, 0x1, RZ, 0xc0, !PT ;  /* 0x0000000106ff7812 */ /* 0x004fe2000782c0ff */
[----:B------:R-:W2:Y:S02]  /*3470*/  SYNCS.PHASECHK.TRANS64.TRYWAIT P0, [UR22+0xb0], R0 ;  /* 0x0000b000ff0075a7 */ /* 0x000ea40008001116 */
[----:B-123--:R-:W-:Y:S10]  /*3480*/  @!P0 BRA `(.L_x_62) ;  /* 0x0000003c00c48947 */ /* 0x00eff40003800000 */
.L_x_122:
[----:B------:R-:W-:Y:S01]  /*3490*/  IADD3 R10, PT, PT, R10, 0x1, RZ ;  /* 0x000000010a0a7810 */ /* 0x000fe20007ffe0ff */
[----:B------:R-:W-:Y:S06]  /*34a0*/  BRA.U !UP4, `(.L_x_63) ;  /* 0x000000010c987547 */ /* 0x000fec000b800000 */
[----:B------:R-:W-:Y:S01]  /*34b0*/  UPLOP3.LUT UP2, UPT, UPT, UPT, UPT, 0x40, 0x4 ;  /* 0x000000000004789c */ /* 0x000fe20003f4e870 */
[----:B------:R-:W-:Y:S01]  /*34c0*/  UMOV UR16, UR29 ;  /* 0x0000001d00107c82 */ /* 0x000fe20008000000 */
[----:B------:R-:W-:Y:S01]  /*34d0*/  UMOV UR15, UR28 ;  /* 0x0000001c000f7c82 */ /* 0x000fe20008000000 */
[----:B------:R-:W-:-:S08]  /*34e0*/  UMOV UR6, UR14 ;  /* 0x0000000e00067c82 */ /* 0x000fd00008000000 */
.L_x_66:
[----:B------:R-:W-:Y:S02]  /*34f0*/  UIADD3 UR16, UPT, UPT, UR16, 0x1, URZ ;  /* 0x0000000110107890 */ /* 0x000fe4000fffe0ff */
[----:B--2---:R-:W-:Y:S02]  /*3500*/  ULEA UR5, UR6, UR17, 0x3 ;  /* 0x0000001106057291 */ /* 0x004fe4000f8e18ff */
[----:B------:R-:W-:Y:S01]  /*3510*/  UISETP.NE.AND UP3, UPT, UR16, URZ, UPT ;  /* 0x000000ff1000728c */ /* 0x000fe2000bf65270 */
[----:B---3--:R-:W-:Y:S10]  /*3520*/  @P2 BRA `(.L_x_64) ;  /* 0x00000000000c2947 */ /* 0x008ff40003800000 */
[----:B-1----:R-:W-:Y:S04]  /*3530*/  SHF.L.U32 R2, R8, 0x1f, RZ ;  /* 0x0000001f08027819 */ /* 0x002fe800000006ff */
[----:B------:R-:W1:Y:S02]  /*3540*/  SYNCS.PHASECHK.TRANS64.TRYWAIT P0, [UR5], R2 ;  /* 0x00000002ff0075a7 */ /* 0x000e640008001105 */
[----:B-1----:R-:W-:Y:S05]  /*3550*/  @!P0 BRA `(.L_x_65) ;  /* 0x0000003c00a88947 */ /* 0x002fea0003800000 */
.L_x_64:
[----:B------:R-:W-:Y:S01]  /*3560*/  UISETP.NE.AND UP0, UPT, UR15, 0x1, UPT ;  /* 0x000000010f00788c */ /* 0x000fe2000bf05270 */
[----:B------:R-:W-:Y:S01]  /*3570*/  PLOP3.LUT P2, PT, PT, PT, PT, 0x80, 0x8 ;  /* 0x000000000008781c */ /* 0x000fe20003f4f070 */
[----:B------:R-:W-:Y:S02]  /*3580*/  UIADD3 UR4, UPT, UPT, UR6, 0x1, URZ ;  /* 0x0000000106047890 */ /* 0x000fe4000fffe0ff */
[----:B------:R-:W-:Y:S02]  /*3590*/  ULEA UR12, UR6, UR21, 0x8 ;  /* 0x00000015060c7291 */ /* 0x000fe4000f8e40ff */
[----:B------:R-:W-:Y:S01]  /*35a0*/  UISETP.NE.AND UP1, UPT, UR4, 0x5, UPT ;  /* 0x000000050400788c */ /* 0x000fe2000bf25270 */
[----:B------:R-:W-:Y:S01]  /*35b0*/  PLOP3.LUT P0, PT, PT, PT, UP0, 0x80, 0x8 ;  /* 0x000000000008781c */ /* 0x000fe20003f0f008 */
[----:B------:R-:W-:Y:S02]  /*35c0*/  UIADD3 UR10, UPT, UPT, UR12, 0x2, URZ ;  /* 0x000000020c0a7890 */ /* 0x000fe4000fffe0ff */
[----:B------:R-:W-:Y:S02]  /*35d0*/  USEL UR7, URZ, 0x1, UP1 ;  /* 0x00000001ff077887 */ /* 0x000fe40008800000 */
[----:B------:R-:W-:Y:S02]  /*35e0*/  USEL UR14, UR4, URZ, UP1 ;  /* 0x000000ff040e7287 */ /* 0x000fe40008800000 */
[----:B------:R-:W-:Y:S02]  /*35f0*/  UIADD3 UR15, UPT, UPT, UR15, -0x1, URZ ;  /* 0xffffffff0f0f7890 */ /* 0x000fe4000fffe0ff */
[----:B------:R-:W-:Y:S01]  /*3600*/  @UP0 ULEA UR4, UR14, UR17, 0x3 ;  /* 0x000000110e040291 */ /* 0x000fe2000f8e18ff */
[----:B------:R-:W-:Y:S01]  /*3610*/  LOP3.LUT R8, R8, UR7, RZ, 0x3c, !PT ;  /* 0x0000000708087c12 */ /* 0x000fe2000f8e3cff */
[----:B------:R-:W-:Y:S01]  /*3620*/  UIADD3 UR7, UPT, UPT, UR5, 0x28, URZ ;  /* 0x0000002805077890 */ /* 0x000fe2000fffe0ff */
[----:B------:R-:W-:Y:S02]  /*3630*/  UMOV UR13, 0x80004020 ;  /* 0x80004020000d7882 */ /* 0x000fe40000000000 */
[----:B-1----:R-:W-:Y:S01]  /*3640*/  @P0 SHF.L.U32 R0, R8, 0x1f, RZ ;  /* 0x0000001f08000819 */ /* 0x002fe200000006ff */
[----:B------:R-:W-:Y:S01]  /*3650*/  UMOV UR5, 0x80004020 ;  /* 0x8000402000057882 */ /* 0x000fe20000000000 */
[----:B------:R-:W-:Y:S01]  /*3660*/  UMOV UR11, 0x80004020 ;  /* 0x80004020000b7882 */ /* 0x000fe20000000000 */
[----:B------:R-:W-:Y:S01]  /*3670*/  UMOV UR9, 0x80004020 ;  /* 0x8000402000097882 */ /* 0x000fe20000000000 */
[----:B------:R2:W3:Y:S01]  /*3680*/  @P0 SYNCS.PHASECHK.TRANS64.TRYWAIT P2, [UR4], R0 ;  /* 0x00000000ff0005a7 */ /* 0x0004e20008041104 */
[----:B------:R-:W-:Y:S03]  /*3690*/  ULEA UR4, UR6, UR20, 0x9 ;  /* 0x0000001406047291 */ /* 0x000fe6000f8e48ff */
[----:B------:R-:W-:Y:S01]  /*36a0*/  UMOV UR6, UR14 ;  /* 0x0000000e00067c82 */ /* 0x000fe20008000000 */
[----:B------:R-:W-:Y:S05]  /*36b0*/  UIADD3 UR8, UPT, UPT, UR4, 0x2, URZ ;  /* 0x0000000204087890 */ /* 0x000fea000fffe0ff */
[----:B------:R2:W-:Y:S01]  /*36c0*/  UTCQMMA gdesc[UR4], gdesc[UR12], tmem[UR18], tmem[UR26], idesc[UR27], UP2 ;  /* 0x00ff1a0c040075ea */ /* 0x0005e20009000312 */
[----:B------:R-:W-:Y:S03]  /*36d0*/  UPLOP3.LUT UP2, UPT, UPT, UPT, UPT, 0x80, 0x8 ;  /* 0x000000000008789c */ /* 0x000fe60003f4f070 */
[----:B------:R2:W-:Y:S01]  /*36e0*/  UTCQMMA gdesc[UR8], gdesc[UR10], tmem[UR18], tmem[UR24], idesc[UR25], UPT ;  /* 0x00ff180a080075ea */ /* 0x0005e2000b800312 */
[----:B------:R2:W-:Y:S01]  /*36f0*/  UTCBAR.MULTICAST [UR7], URZ, UR19 ;  /* 0x000000ff070073e9 */ /* 0x0005e20008000813 */
[----:B------:R-:W-:Y:S06]  /*3700*/  BRA.U UP3, `(.L_x_66) ;  /* 0xfffffffd03787547 */ /* 0x000fec000b83ffff */
.L_x_63:
[----:B--2---:R-:W-:Y:S01]  /*3710*/  UIADD3 UR4, UPT, UPT, UR23, 0x1, URZ ;  /* 0x0000000117047890 */ /* 0x004fe2000fffe0ff */
[C---:B------:R-:W-:Y:S01]  /*3720*/  ISETP.NE.AND P0, PT, R10.reuse, 0x2, PT ;  /* 0x000000020a00780c */ /* 0x040fe20003f05270 */
[----:B------:R-:W-:Y:S02]  /*3730*/  UIADD3 UR5, UPT, UPT, UR22, 0x90, URZ ;  /* 0x0000009016057890 */ /* 0x000fe4000fffe0ff */
[----:B------:R-:W-:Y:S01]  /*3740*/  UISETP.NE.AND UP0, UPT, UR4, 0x4, UPT ;  /* 0x000000040400788c */ /* 0x000fe2000bf05270 */
[----:B-1----:R-:W-:Y:S02]  /*3750*/  SEL R0, RZ, 0x1, P0 ;  /* 0x00000001ff007807 */ /* 0x002fe40000000000 */
[----:B------:R-:W-:Y:S01]  /*3760*/  SEL R10, R10, RZ, P0 ;  /* 0x000000ff0a0a7207 */ /* 0x000fe20000000000 */
[----:B------:R-:W-:Y:S01]  /*3770*/  USEL UR6, URZ, 0x1, UP0 ;  /* 0x00000001ff067887 */ /* 0x000fe20008000000 */
[----:B------:R-:W-:Y:S01]  /*3780*/  LOP3.LUT R9, R9, R0, RZ, 0x3c, !PT ;  /* 0x0000000009097212 */ /* 0x000fe200078e3cff */
[----:B------:R-:W-:Y:S01]  /*3790*/  USEL UR23, UR4, URZ, UP0 ;  /* 0x000000ff04177287 */ /* 0x000fe20008000000 */
[----:B------:R1:W-:Y:S03]  /*37a0*/  UTCBAR [UR5], URZ ;  /* 0x000000ff050073e9 */ /* 0x0003e600080000ff */
[----:B------:R-:W-:Y:S01]  /*37b0*/  LOP3.LUT R11, R11, UR6, RZ, 0x3c, !PT ;  /* 0x000000060b0b7c12 */ /* 0x000fe2000f8e3cff */
[----:B------:R-:W-:Y:S07]  /*37c0*/  @P1 BRA `(.L_x_67) ;  /* 0xfffffff800c81947 */ /* 0x000fee000383ffff */
[----:B------:R-:W2:Y:S01]  /*37d0*/  S2UR UR8, SR_CgaCtaId ;  /* 0x00000000000879c3 */ /* 0x000ea20000008800 */
[----:B------:R-:W-:Y:S01]  /*37e0*/  ELECT P0, URZ, PT ;  /* 0x0000000000ff782f */ /* 0x000fe20003800000 */
[----:B------:R-:W-:Y:S01]  /*37f0*/  IMAD.MOV.U32 R0, RZ, RZ, 0x1 ;  /* 0x00000001ff007424 */ /* 0x000fe200078e00ff */
[----:B------:R-:W-:Y:S01]  /*3800*/  UIADD3 UR17, UPT, UPT, UR17, 0xb0, URZ ;  /* 0x000000b011117890 */ /* 0x000fe2000fffe0ff */
[----:B------:R-:W-:Y:S01]  /*3810*/  SHF.L.U32 R2, R11, 0x1f, RZ ;  /* 0x0000001f0b027819 */ /* 0x000fe200000006ff */
[----:B------:R-:W-:-:S03]  /*3820*/  UMOV UR4, 0x40 ;  /* 0x0000004000047882 */ /* 0x000fc60000000000 */
[----:B------:R-:W-:Y:S01]  /*3830*/  UVIRTCOUNT.DEALLOC.SMPOOL 0x80 ;  /* 0x000000800000784c */ /* 0x000fe20000000000 */
[----:B--2---:R-:W-:Y:S02]  /*3840*/  ULEA UR8, UR8, UR4, 0x18 ;  /* 0x0000000408087291 */ /* 0x004fe4000f8ec0ff */
[----:B------:R-:W-:-:S07]  /*3850*/  ULEA UR4, UR23, UR17, 0x3 ;  /* 0x0000001117047291 */ /* 0x000fce000f8e18ff */
[----:B------:R2:W-:Y:S02]  /*3860*/  @P0 STS.U8 [UR8+0x1c], R0 ;  /* 0x00001c00ff000988 */ /* 0x0005e40008000008 */
[----:B------:R-:W4:Y:S02]  /*3870*/  SYNCS.PHASECHK.TRANS64.TRYWAIT P0, [UR4], R2 ;  /* 0x00000002ff0075a7 */ /* 0x000f240008001104 */
[----:B--2-4-:R-:W-:Y:S05]  /*3880*/  @!P0 BRA `(.L_x_68) ;  /* 0x0000003800f48947 */ /* 0x014fea0003800000 */
.L_x_125:
[----:B------:R-:W-:-:S04]  /*3890*/  UIADD3 UR4, UPT, UPT, UR23, 0x1, URZ ;  /* 0x0000000117047890 */ /* 0x000fc8000fffe0ff */
[----:B------:R-:W-:-:S04]  /*38a0*/  UISETP.NE.AND UP0, UPT, UR4, 0x4, UPT ;  /* 0x000000040400788c */ /* 0x000fc8000bf05270 */
[----:B------:R-:W-:Y:S02]  /*38b0*/  USEL UR6, URZ, 0x1, UP0 ;  /* 0x00000001ff067887 */ /* 0x000fe40008000000 */
[----:B------:R-:W-:-:S04]  /*38c0*/  USEL UR4, UR4, URZ, UP0 ;  /* 0x000000ff04047287 */ /* 0x000fc80008000000 */
[----:B-1----:R-:W-:Y:S01]  /*38d0*/  ULEA UR5, UR4, UR17, 0x3 ;  /* 0x0000001104057291 */ /* 0x002fe2000f8e18ff */
[----:B--2---:R-:W-:-:S04]  /*38e0*/  LOP3.LUT R2, R11, UR6, RZ, 0x3c, !PT ;  /* 0x000000060b027c12 */ /* 0x004fc8000f8e3cff */
[----:B------:R-:W-:-:S04]  /*38f0*/  SHF.L.U32 R3, R2, 0x1f, RZ ;  /* 0x0000001f02037819 */ /* 0x000fc800000006ff */
[----:B------:R-:W1:Y:S02]  /*3900*/  SYNCS.PHASECHK.TRANS64.TRYWAIT P0, [UR5], R3 ;  /* 0x00000003ff0075a7 */ /* 0x000e640008001105 */
[----:B-1----:R-:W-:Y:S05]  /*3910*/  @!P0 BRA `(.L_x_69) ;  /* 0x0000003800e88947 */ /* 0x002fea0003800000 */
.L_x_127:
        /* <DEDUP_REMOVED lines=9> */
.L_x_129:
[----:B------:R-:W-:-:S04]  /*39b0*/  UIADD3 UR4, UPT, UPT, UR4, 0x1, URZ ;  /* 0x0000000104047890 */ /* 0x000fc8000fffe0ff */
[----:B------:R-:W-:-:S04]  /*39c0*/  UISETP.NE.AND UP0, UPT, UR4, 0x4, UPT ;  /* 0x000000040400788c */ /* 0x000fc8000bf05270 */
[----:B------:R-:W-:Y:S02]  /*39d0*/  USEL UR5, URZ, 0x1, UP0 ;  /* 0x00000001ff057887 */ /* 0x000fe40008000000 */
[----:B------:R-:W-:-:S04]  /*39e0*/  USEL UR4, UR4, URZ, UP0 ;  /* 0x000000ff04047287 */ /* 0x000fc80008000000 */
[----:B------:R-:W-:Y:S01]  /*39f0*/  ULEA UR4, UR4, UR17, 0x3 ;  /* 0x0000001104047291 */ /* 0x000fe2000f8e18ff */
[----:B------:R-:W-:-:S04]  /*3a00*/  LOP3.LUT R2, R2, UR5, RZ, 0x3c, !PT ;  /* 0x0000000502027c12 */ /* 0x000fc8000f8e3cff */
[----:B------:R-:W-:-:S04]  /*3a10*/  SHF.L.U32 R2, R2, 0x1f, RZ ;  /* 0x0000001f02027819 */ /* 0x000fc800000006ff */
[----:B------:R-:W2:Y:S02]  /*3a20*/  SYNCS.PHASECHK.TRANS64.TRYWAIT P0, [UR4], R2 ;  /* 0x00000002ff0075a7 */ /* 0x000ea40008001104 */
[----:B--2---:R-:W-:Y:S05]  /*3a30*/  @!P0 BRA `(.L_x_71) ;  /* 0x0000003800d08947 */ /* 0x004fea0003800000 */
.L_x_131:
[----:B------:R-:W-:Y:S01]  /*3a40*/  NOP ;  /* 0x0000000000007918 */ /* 0x000fe20000000000 */
[----:B-1----:R-:W1:Y:S01]  /*3a50*/  LDS R0, [UR8+0x14] ;  /* 0x00001408ff007984 */ /* 0x002e620008000800 */
[----:B------:R-:W-:Y:S01]  /*3a60*/  ULOP3.LUT UR4, UR30, 0xffff, URZ, 0xc0, !UPT ;  /* 0x0000ffff1e047892 */ /* 0x000fe2000f8ec0ff */
[----:B------:R-:W-:Y:S01]  /*3a70*/  UMOV UR5, 0xffff ;  /* 0x0000ffff00057882 */ /* 0x000fe20000000000 */
[----:B------:R-:W-:Y:S02]  /*3a80*/  UMOV UR6, 0x1 ;  /* 0x0000000100067882 */ /* 0x000fe40000000000 */
[----:B------:R-:W-:-:S04]  /*3a90*/  USHF.R.U32.HI UR4, URZ, 0x5, UR4 ;  /* 0x00000005ff047899 */ /* 0x000fc80008011604 */
[----:B------:R-:W-:Y:S02]  /*3aa0*/  USHF.L.U32 UR5, UR5, UR4, URZ ;  /* 0x0000000405057299 */ /* 0x000fe400080006ff */
[----:B------:R-:W-:-:S04]  /*3ab0*/  USHF.L.U32 UR4, UR6, UR4, URZ ;  /* 0x0000000406047299 */ /* 0x000fc800080006ff */
[----:B-1----:R-:W-:-:S04]  /*3ac0*/  LOP3.LUT R0, R0, UR5, RZ, 0xc0, !PT ;  /* 0x0000000500007c12 */ /* 0x002fc8000f8ec0ff */
[----:B------:R-:W-:-:S13]  /*3ad0*/  ISETP.NE.AND P0, PT, R0, UR5, PT ;  /* 0x0000000500007c0c */ /* 0x000fda000bf05270 */
[----:B------:R-:W-:Y:S05]  /*3ae0*/  @P0 BRA `(.L_x_72) ;  /* 0x0000000000580947 */ /* 0x000fea0003800000 */
[----:B------:R-:W1:Y:S02]  /*3af0*/  LDS R0, [UR8+0x18] ;  /* 0x00001808ff007984 */ /* 0x000e640008000800 */
[----:B-1----:R-:W-:-:S04]  /*3b00*/  LOP3.LUT R0, R0, UR4, RZ, 0xc0, !PT ;  /* 0x0000000400007c12 */ /* 0x002fc8000f8ec0ff */
[----:B------:R-:W-:-:S13]  /*3b10*/  ISETP.NE.AND P0, PT, R0, UR4, PT ;  /* 0x0000000400007c0c */ /* 0x000fda000bf05270 */
[----:B------:R-:W-:Y:S05]  /*3b20*/  @P0 BRA `(.L_x_73) ;  /* 0x00000000003c0947 */ /* 0x000fea0003800000 */
[----:B------:R-:W1:Y:S01]  /*3b30*/  S2R R2, SR_LANEID ;  /* 0x0000000000027919 */ /* 0x000e620000000000 */
[----:B------:R-:W-:-:S06]  /*3b40*/  ULOP3.LUT UR5, URZ, UR5, URZ, 0x33, !UPT ;  /* 0x00000005ff057292 */ /* 0x000fcc000f8e33ff */
[----:B------:R-:W-:-:S04]  /*3b50*/  IMAD.U32 R0, RZ, RZ, UR5 ;  /* 0x00000005ff007e24 */ /* 0x000fc8000f8e00ff */
[----:B------:R2:W4:Y:S02]  /*3b60*/  REDUX UR7, R0 ;  /* 0x00000000000773c4 */ /* 0x0005240000000000 */
[----:B------:R1:W-:Y:S01]  /*3b70*/  UTCATOMSWS.AND URZ, UR5 ;  /* 0x0000000500ff79e3 */ /* 0x0003e20008000000 */
[----:B--2---:R-:W-:Y:S01]  /*3b80*/  LOP3.LUT R0, RZ, UR4, RZ, 0x33, !PT ;  /* 0x00000004ff007c12 */ /* 0x004fe2000f8e33ff */
[----:B------:R-:W-:Y:S02]  /*3b90*/  VOTEU.ANY UR4, UPT, PT ;  /* 0x0000000000047886 */ /* 0x000fe400038e0100 */
[----:B------:R-:W-:Y:S02]  /*3ba0*/  UFLO.U32 UR4, UR4 ;  /* 0x00000004000472bd */ /* 0x000fe400080e0000 */
[----:B------:R-:W2:Y:S04]  /*3bb0*/  REDUX UR6, R0 ;  /* 0x00000000000673c4 */ /* 0x000ea80000000000 */
[----:B-1----:R-:W-:-:S02]  /*3bc0*/  ISETP.EQ.U32.AND P0, PT, R2, UR4, PT ;  /* 0x0000000402007c0c */ /* 0x002fc4000bf02070 */
[----:B----4-:R-:W-:-:S11]  /*3bd0*/  MOV R2, UR7 ;  /* 0x0000000700027c02 */ /* 0x010fd60008000f00 */
[----:B------:R1:W-:Y:S01]  /*3be0*/  @P0 ATOMS.AND RZ, [UR8+0x14], R2 ;  /* 0x00001402ffff098c */ /* 0x0003e2000a800008 */
[----:B--2---:R-:W-:-:S05]  /*3bf0*/  IMAD.U32 R0, RZ, RZ, UR6 ;  /* 0x00000006ff007e24 */ /* 0x004fca000f8e00ff */
[----:B------:R1:W-:Y:S01]  /*3c00*/  @P0 ATOMS.AND RZ, [UR8+0x18], R0 ;  /* 0x00001800ffff098c */ /* 0x0003e2000a800008 */
[----:B------:R-:W-:Y:S05]  /*3c10*/  BRA `(.L_x_74) ;  /* 0x0000000000147947 */ /* 0x000fea0003800000 */
.L_x_73:
[----:B------:R-:W-:Y:S02]  /*3c20*/  MOV R2, 0x3c40 ;  /* 0x00003c4000027802 */ /* 0x000fe40000000f00 */
[----:B---3-5:R-:W-:Y:S05]  /*3c30*/  CALL.REL.NOINC `($__internal_0_$__cuda_sm10x_tcgen05_guardrail_trap_col_being_dealloced_not_returned_by_alloc) ;  /* 0x0000003800ec7944 */ /* 0x028fea0003c00000 */
[----:B------:R-:W-:Y:S05]  /*3c40*/  BRA `(.L_x_74) ;  /* 0x0000000000087947 */ /* 0x000fea0003800000 */
.L_x_72:
[----:B------:R-:W-:Y:S02]  /*3c50*/  MOV R2, 0x3c70 ;  /* 0x00003c7000027802 */ /* 0x000fe40000000f00 */
[----:B---3-5:R-:W-:Y:S05]  /*3c60*/  CALL.REL.NOINC `($__internal_2_$__cuda_sm10x_tcgen05_guardrail_trap_unallocated_columns_being_dealloced) ;  /* 0x0000003800f87944 */ /* 0x028fea0003c00000 */
.L_x_74:
[----:B------:R-:W-:Y:S01]  /*3c70*/  NOP ;  /* 0x0000000000007918 */ /* 0x000fe20000000000 */
[----:B------:R-:W-:Y:S05]  /*3c80*/  EXIT ;  /* 0x000000000000794d */ /* 0x000fea0003800000 */
.L_x_56:
[----:B------:R-:W-:-:S09]  /*3c90*/  UISETP.NE.OR UP0, UPT, UR22, 0x3, !UP3 ;  /* 0x000000031600788c */ /* 0x000fd2000df05670 */
[----:B------:R-:W-:Y:S05]  /*3ca0*/  BRA.U UP0, `(.L_x_75) ;  /* 0x0000000d00087547 */ /* 0x000fea000b800000 */
[----:B------:R-:W1:Y:S01]  /*3cb0*/  LDCU UR26, c[0x0][0x370] ;  /* 0x00006e00ff1a77ac */ /* 0x000e620008000800 */
[----:B------:R-:W2:Y:S01]  /*3cc0*/  LDC.64 R16, c[0x0][0x348] ;  /* 0x0000d200ff107b82 */ /* 0x000ea20000000a00 */
[----:B------:R-:W-:Y:S02]  /*3cd0*/  HFMA2 R13, -RZ, RZ, 0, 0 ;  /* 0x00000000ff0d7431 */ /* 0x000fe400000001ff */
[----:B------:R-:W-:Y:S01]  /*3ce0*/  IMAD.MOV.U32 R15, RZ, RZ, 0x1 ;  /* 0x00000001ff0f7424 */ /* 0x000fe200078e00ff */
[----:B------:R-:W1:Y:S01]  /*3cf0*/  LDCU.128 UR28, c[0x0][0xb10] ;  /* 0x00016200ff1c77ac */ /* 0x000e620008000c00 */
[----:B------:R-:W-:Y:S01]  /*3d00*/  IMAD.MOV.U32 R14, RZ, RZ, RZ ;  /* 0x000000ffff0e7224 */ /* 0x000fe200078e00ff */
[----:B------:R-:W-:Y:S01]  /*3d10*/  MOV R12, 0x2000 ;  /* 0x00002000000c7802 */ /* 0x000fe20000000f00 */
[----:B------:R-:W3:Y:S01]  /*3d20*/  LDCU UR25, c[0x0][0x374] ;  /* 0x00006e80ff1977ac */ /* 0x000ee20008000800 */
[----:B------:R-:W4:Y:S01]  /*3d30*/  LDC.64 R2, c[0x0][0x888] ;  /* 0x00022200ff027b82 */ /* 0x000f220000000a00 */
[----:B------:R-:W3:Y:S01]  /*3d40*/  LDCU UR16, c[0x0][0xb0c] ;  /* 0x00016180ff1077ac */ /* 0x000ee20008000800 */
[----:B------:R-:W2:Y:S06]  /*3d50*/  LDCU UR35, c[0x0][0xb20] ;  /* 0x00016400ff2377ac */ /* 0x000eac0008000800 */
[----:B------:R-:W4:Y:S01]  /*3d60*/  LDC.64 R4, c[0x0][0x890] ;  /* 0x00022400ff047b82 */ /* 0x000f220000000a00 */
[----:B------:R-:W2:Y:S01]  /*3d70*/  LDCU UR4, c[0x0][0xb30] ;  /* 0x00016600ff0477ac */ /* 0x000ea20008000800 */
[----:B------:R-:W-:Y:S01]  /*3d80*/  UMOV UR17, 0x400 ;  /* 0x0000040000117882 */ /* 0x000fe20000000000 */
[----:B-1----:R-:W-:-:S02]  /*3d90*/  UIMAD.WIDE.U32 UR6, UR26, UR28, URZ ;  /* 0x0000001c1a0672a5 */ /* 0x002fc4000f8e00ff */
[----:B---3--:R-:W-:Y:S02]  /*3da0*/  UIMAD.WIDE.U32 UR8, UR25, UR31, URZ ;  /* 0x0000001f190872a5 */ /* 0x008fe4000f8e00ff */
[----:B------:R-:W-:Y:S02]  /*3db0*/  ULEA UR17, UR61, UR17, 0x18 ;  /* 0x000000113d117291 */ /* 0x000fe4000f8ec0ff */
[----:B------:R-:W-:Y:S02]  /*3dc0*/  UPLOP3.LUT UP3, UPT, UPT, UPT, UPT, 0x40, 0x4 ;  /* 0x000000000004789c */ /* 0x000fe40003f6e870 */
[----:B------:R-:W-:Y:S01]  /*3dd0*/  UIADD3 UR27, UPT, UPT, UR17, 0x50, URZ ;  /* 0x00000050111b7890 */ /* 0x000fe2000fffe0ff */
[----:B------:R-:W-:Y:S01]  /*3de0*/  UMOV UR6, UR7 ;  /* 0x0000000700067c82 */ /* 0x000fe20008000000 */
[----:B------:R-:W-:Y:S01]  /*3df0*/  UMOV UR32, UR9 ;  /* 0x0000000900207c82 */ /* 0x000fe20008000000 */
[----:B------:R-:W-:Y:S02]  /*3e00*/  UISETP.GE.AND UP0, UPT, UR40, 0x1, UPT ;  /* 0x000000012800788c */ /* 0x000fe4000bf06270 */
[----:B------:R-:W-:Y:S01]  /*3e10*/  UISETP.NE.AND UP4, UPT, UR40, 0x1, UPT ;  /* 0x000000012800788c */ /* 0x000fe2000bf85270 */
[----:B------:R-:W1:Y:S01]  /*3e20*/  LDCU.64 UR14, c[0x0][0xb28] ;  /* 0x00016500ff0e77ac */ /* 0x000e620008000a00 */
[----:B------:R-:W-:-:S02]  /*3e30*/  UISETP.NE.AND UP6, UPT, UR16, 0x1, UPT ;  /* 0x000000011000788c */ /* 0x000fc4000bfc5270 */
[----:B------:R-:W-:Y:S02]  /*3e40*/  UISETP.NE.AND UP5, UPT, UR30, 0x1, UPT ;  /* 0x000000011e00788c */ /* 0x000fe4000bfa5270 */
[----:B------:R-:W-:Y:S02]  /*3e50*/  UPRMT UR27, UR61, 0x654, UR27 ;  /* 0x000006543d1b7896 */ /* 0x000fe4000800001b */
[----:B------:R-:W-:Y:S02]  /*3e60*/  USHF.R.U32.HI UR33, URZ, UR29, UR6 ;  /* 0x0000001dff217299 */ /* 0x000fe40008011606 */
[----:B--2---:R-:W-:Y:S02]  /*3e70*/  USHF.R.U32.HI UR32, URZ, UR35, UR32 ;  /* 0x00000023ff207299 */ /* 0x004fe40008011620 */
[----:B------:R-:W-:-:S11]  /*3e80*/  UISETP.NE.AND UP2, UPT, UR4, 0x1, UPT ;  /* 0x000000010400788c */ /* 0x000fd6000bf45270 */
.L_x_83:
[C---:B------:R-:W-:Y:S02]  /*3e90*/  LEA R7, R14.reuse, UR17, 0x3 ;  /* 0x000000110e077c11 */ /* 0x040fe4000f8e18ff */
[----:B------:R-:W-:Y:S02]  /*3ea0*/  SHF.L.U32 R0, R13, 0x1f, RZ ;  /* 0x0000001f0d007819 */ /* 0x000fe400000006ff */
[----:B------:R-:W-:Y:S02]  /*3eb0*/  LEA R8, R14, UR17, 0x4 ;  /* 0x000000110e087c11 */ /* 0x000fe4000f8e20ff */
[----:B--2---:R-:W2:Y:S02]  /*3ec0*/  SYNCS.PHASECHK.TRANS64.TRYWAIT P0, [R7+URZ+0x70], R0 ;  /* 0x00007000070075a7 */ /* 0x004ea400080011ff */
[----:B--2---:R-:W-:Y:S05]  /*3ed0*/  @!P0 BRA `(.L_x_76) ;  /* 0x0000003400c08947 */ /* 0x004fea0003800000 */
.L_x_132:
[----:B------:R-:W3:Y:S01]  /*3ee0*/  LDS.128 R8, [R8+0x100] ;  /* 0x0001000008087984 */ /* 0x000ee20000000c00 */
[----:B------:R-:W-:Y:S01]  /*3ef0*/  UISETP.GE.AND UP0, UPT, UR40, 0x1, UPT ;  /* 0x000000012800788c */ /* 0x000fe2000bf06270 */
[----:B------:R-:W-:Y:S01]  /*3f00*/  @!PT LDS RZ, [RZ] ;  /* 0x00000000fffff984 */ /* 0x000fe20000000800 */
[----:B------:R-:W-:Y:S01]  /*3f10*/  @!PT LDS RZ, [RZ] ;  /* 0x00000000fffff984 */ /* 0x000fe20000000800 */
[----:B------:R-:W-:Y:S01]  /*3f20*/  @!PT LDS RZ, [RZ] ;  /* 0x00000000fffff984 */ /* 0x000fe20000000800 */
[----:B------:R-:W-:Y:S01]  /*3f30*/  @!PT LDS RZ, [RZ] ;  /* 0x00000000fffff984 */ /* 0x000fe20000000800 */
[----:B------:R1:W-:Y:S06]  /*3f40*/  MEMBAR.ALL.CTA ;  /* 0x0000000000007992 */ /* 0x0003ec0000008000 */
[----:B-1----:R-:W1:Y:S01]  /*3f50*/  FENCE.VIEW.ASYNC.S ;  /* 0x00000000000073c6 */ /* 0x002e620000000000 */
[----:B---3--:R-:W-:Y:S11]  /*3f60*/  LOP3.LUT P0, RZ, R10, 0x1, RZ, 0xc0, !PT ;  /* 0x000000010aff7812 */ /* 0x008ff6000780c0ff */
[----:B------:R-:W-:Y:S02]  /*3f70*/  @!UPT UIADD3 URZ, UPT, UPT, URZ, URZ, URZ ;  /* 0x000000fffffff290 */ /* 0x000fe4000fffe0ff */
[----:B-1----:R-:W-:Y:S01]  /*3f80*/  VOTEU.ANY UP1, P0 ;  /* 0x0000000000ff7886 */ /* 0x002fe20000020100 */
[----:B------:R-:W-:Y:S11]  /*3f90*/  PLOP3.LUT P0, PT, PT, PT, UP1, 0x80, 0x8 ;  /* 0x000000000008781c */ /* 0x000ff60003f0f018 */
[----:B------:R-:W-:Y:S02]  /*3fa0*/  @!UPT UIADD3 URZ, UPT, UPT, URZ, URZ, URZ ;  /* 0x000000fffffff290 */ /* 0x000fe4000fffe0ff */
[----:B--2---:R-:W-:Y:S02]  /*3fb0*/  @P0 SHF.R.U32.HI R0, RZ, 0x10, R9 ;  /* 0x00000010ff000819 */ /* 0x004fe40000011609 */
[----:B------:R-:W-:Y:S02]  /*3fc0*/  @P0 MOV R6, R8 ;  /* 0x0000000800060202 */ /* 0x000fe40000000f00 */
[----:B------:R-:W-:Y:S01]  /*3fd0*/  @P0 R2UR UR4, R0 ;  /* 0x00000000000402ca */ /* 0x000fe200000e0000 */
[----:B------:R-:W-:Y:S01]  /*3fe0*/  VIADD R0, R7, 0x80 ;  /* 0x0000008007007836 */ /* 0x000fe20000000000 */
[----:B------:R-:W-:Y:S02]  /*3ff0*/  @P0 LOP3.LUT R8, R9, 0xffff, RZ, 0xc0, !PT ;  /* 0x0000ffff09080812 */ /* 0x000fe400078ec0ff */
[----:B------:R-:W-:Y:S02]  /*4000*/  @P0 R2UR UR6, R6 ;  /* 0x00000000060602ca */ /* 0x000fe400000e0000 */
[----:B------:R-:W-:Y:S02]  /*4010*/  PRMT R0, RZ, 0x654, R0 ;  /* 0x00000654ff007816 */ /* 0x000fe40000000000 */
[----:B------:R-:W-:Y:S02]  /*4020*/  @P0 R2UR UR5, R8 ;  /* 0x00000000080502ca */ /* 0x000fe400000e0000 */
[----:B------:R1:W-:Y:S03]  /*4030*/  SYNCS.ARRIVE.TRANS64.RED.A1T0 RZ, [R0+URZ], RZ ;  /* 0x000000ff00ff79a7 */ /* 0x0003e600081004ff */
[----:B------:R-:W-:Y:S04]  /*4040*/  @UP1 UMOV UR24, UR4 ;  /* 0x0000000400181c82 */ /* 0x000fe80008000000 */
[----:B------:R-:W-:Y:S04]  /*4050*/  @UP1 UMOV UR13, UR6 ;  /* 0x00000006000d1c82 */ /* 0x000fe80008000000 */
[----:B------:R-:W-:Y:S01]  /*4060*/  @UP1 UMOV UR7, UR5 ;  /* 0x0000000500071c82 */ /* 0x000fe20008000000 */
[----:B------:R-:W-:Y:S05]  /*4070*/  BRA.U !UP0, `(.L_x_77) ;  /* 0x0000000108a47547 */ /* 0x000fea000b800000 */
[----:B------:R-:W-:Y:S02]  /*4080*/  UIMAD.WIDE.U32 UR10, UR7, UR31, URZ ;  /* 0x0000001f070a72a5 */ /* 0x000fe4000f8e00ff */
[----:B------:R-:W-:Y:S02]  /*4090*/  UIMAD.WIDE.U32 UR18, UR13, UR28, URZ ;  /* 0x0000001c0d1272a5 */ /* 0x000fe4000f8e00ff */
[----:B------:R-:W-:Y:S02]  /*40a0*/  USEL UR4, UR25, UR32, !UP5 ;  /* 0x0000002019047287 */ /* 0x000fe4000e800000 */
[----:B------:R-:W-:Y:S02]  /*40b0*/  USEL UR8, UR26, UR33, !UP6 ;  /* 0x000000211a087287 */ /* 0x000fe4000f000000 */
[----:B------:R-:W-:Y:S02]  /*40c0*/  UIMAD.WIDE.U32 UR20, UR4, UR14, URZ ;  /* 0x0000000e041472a5 */ /* 0x000fe4000f8e00ff */
[----:B------:R-:W-:Y:S01]  /*40d0*/  UIMAD.WIDE.U32 UR22, UR8, UR14, URZ ;  /* 0x0000000e081672a5 */ /* 0x000fe2000f8e00ff */
[----:B------:R-:W-:Y:S02]  /*40e0*/  UMOV UR5, UR11 ;  /* 0x0000000b00057c82 */ /* 0x000fe40008000000 */
[----:B------:R-:W-:Y:S03]  /*40f0*/  USHF.R.U32.HI UR6, URZ, UR35, UR5 ;  /* 0x00000023ff067299 */ /* 0x000fe60008011605 */
[----:B------:R-:W-:Y:S01]  /*4100*/  UMOV UR5, UR19 ;  /* 0x0000001300057c82 */ /* 0x000fe20008000000 */
[----:B------:R-:W-:Y:S02]  /*4110*/  USEL UR6, UR7, UR6, !UP5 ;  /* 0x0000000607067287 */ /* 0x000fe4000e800000 */
[----:B------:R-:W-:Y:S02]  /*4120*/  USHF.R.U32.HI UR9, URZ, UR29, UR5 ;  /* 0x0000001dff097299 */ /* 0x000fe40008011605 */
[----:B------:R-:W-:Y:S01]  /*4130*/  UIMAD.WIDE.U32 UR10, UR6, UR14, URZ ;  /* 0x0000000e060a72a5 */ /* 0x000fe2000f8e00ff */
[----:B------:R-:W-:Y:S02]  /*4140*/  UMOV UR5, UR21 ;  /* 0x0000001500057c82 */ /* 0x000fe40008000000 */
[----:B------:R-:W-:Y:S03]  /*4150*/  @UP4 USHF.R.U32.HI UR4, URZ, UR15, UR5 ;  /* 0x0000000fff044299 */ /* 0x000fe60008011605 */
[----:B------:R-:W-:Y:S01]  /*4160*/  UMOV UR5, UR23 ;  /* 0x0000001700057c82 */ /* 0x000fe20008000000 */
[----:B------:R-:W-:Y:S02]  /*4170*/  UIMAD UR4, UR40, UR4, URZ ;  /* 0x00000004280472a4 */ /* 0x000fe4000f8e02ff */
[----:B------:R-:W-:Y:S02]  /*4180*/  @UP4 USHF.R.U32.HI UR8, URZ, UR15, UR5 ;  /* 0x0000000fff084299 */ /* 0x000fe40008011605 */
[----:B------:R-:W-:Y:S02]  /*4190*/  USEL UR5, UR13, UR9, !UP6 ;  /* 0x000000090d057287 */ /* 0x000fe4000f000000 */
[----:B------:R-:W-:Y:S02]  /*41a0*/  UIMAD UR9, UR40, UR8, URZ ;  /* 0x00000008280972a4 */ /* 0x000fe4000f8e02ff */
[----:B------:R-:W-:Y:S03]  /*41b0*/  UISETP.GE.AND UP0, UPT, UR6, UR4, UPT ;  /* 0x000000040600728c */ /* 0x000fe6000bf06270 */
[----:B------:R-:W-:Y:S01]  /*41c0*/  UMOV UR4, UR11 ;  /* 0x0000000b00047c82 */ /* 0x000fe20008000000 */
[----:B------:R-:W-:Y:S02]  /*41d0*/  UISETP.GE.OR UP0, UPT, UR5, UR9, UP0 ;  /* 0x000000090500728c */ /* 0x000fe40008706670 */
[----:B------:R-:W-:Y:S02]  /*41e0*/  USHF.R.U32.HI UR4, URZ, UR15, UR4 ;  /* 0x0000000fff047299 */ /* 0x000fe40008011604 */
[----:B------:R-:W-:Y:S02]  /*41f0*/  UIMAD.WIDE.U32 UR10, UR5, UR14, URZ ;  /* 0x0000000e050a72a5 */ /* 0x000fe4000f8e00ff */
[----:B------:R-:W-:Y:S04]  /*4200*/  USEL UR12, UR6, UR4, !UP4 ;  /* 0x00000004060c7287 */ /* 0x000fe8000e000000 */
[----:B------:R-:W-:Y:S01]  /*4210*/  UIADD3 UR9, UPT, UPT, -UR12, URZ, URZ ;  /* 0x000000ff0c097290 */ /* 0x000fe2000fffe1ff */
[----:B------:R-:W-:Y:S02]  /*4220*/  @!UP0 UMOV UR4, UR11 ;  /* 0x0000000b00048c82 */ /* 0x000fe40008000000 */
[----:B------:R-:W-:Y:S02]  /*4230*/  @!UP0 USHF.R.U32.HI UR4, URZ, UR15, UR4 ;  /* 0x0000000fff048299 */ /* 0x000fe40008011604 */
[----:B------:R-:W-:Y:S02]  /*4240*/  UIMAD UR9, UR40, UR9, UR6 ;  /* 0x00000009280972a4 */ /* 0x000fe4000f8e0206 */
[----:B------:R-:W-:Y:S04]  /*4250*/  @!UP0 USEL UR4, UR5, UR4, !UP4 ;  /* 0x0000000405048287 */ /* 0x000fe8000e000000 */
[----:B------:R-:W-:Y:S02]  /*4260*/  @!UP0 UIMAD UR9, UR8, UR9, UR4 ;  /* 0x00000009080982a4 */ /* 0x000fe4000f8e0204 */
[----:B------:R-:W-:Y:S02]  /*4270*/  @!UP0 UIADD3 UR10, UPT, UPT, UR12, -UR4, URZ ;  /* 0x800000040c0a8290 */ /* 0x000fe4000fffe0ff */
[----:B------:R-:W-:Y:S02]  /*4280*/  UIADD3 UR4, UPT, UPT, -UR5, URZ, URZ ;  /* 0x000000ff05047290 */ /* 0x000fe4000fffe1ff */
[----:B------:R-:W-:Y:S02]  /*4290*/  UIADD3 UR8, UPT, UPT, -UR6, URZ, URZ ;  /* 0x000000ff06087290 */ /* 0x000fe4000fffe1ff */
[----:B------:R-:W-:Y:S02]  /*42a0*/  @!UP0 UIMAD UR6, UR10, UR40, UR5 ;  /* 0x000000280a0682a4 */ /* 0x000fe4000f8e0205 */
[----:B------:R-:W-:Y:S02]  /*42b0*/  UIMAD UR13, UR16, UR4, UR13 ;  /* 0x00000004100d72a4 */ /* 0x000fe4000f8e020d */
[----:B------:R-:W-:Y:S01]  /*42c0*/  UIMAD UR7, UR30, UR8, UR7 ;  /* 0x000000081e0772a4 */ /* 0x000fe2000f8e0207 */
[----:B------:R-:W-:Y:S02]  /*42d0*/  @!UP0 UMOV UR5, UR9 ;  /* 0x0000000900058c82 */ /* 0x000fe40008000000 */
[----:B------:R-:W-:Y:S02]  /*42e0*/  UIMAD UR13, UR5, UR16, UR13 ;  /* 0x00000010050d72a4 */ /* 0x000fe4000f8e020d */
[----:B------:R-:W-:Y:S11]  /*42f0*/  UIMAD UR7, UR6, UR30, UR7 ;  /* 0x0000001e060772a4 */ /* 0x000ff6000f8e0207 */
[----:B------:R-:W-:Y:S01]  /*4300*/  @!UPT UIADD3 URZ, UPT, UPT, URZ, URZ, URZ ;  /* 0x000000fffffff290 */ /* 0x000fe2000fffe0ff */
.L_x_77:
[----:B------:R-:W2:Y:S01]  /*4310*/  @!UP2 LDCU.128 UR20, c[0x0][0xb10] ;  /* 0x00016200ff14a7ac */ /* 0x000ea20008000c00 */
[C---:B----4-:R-:W-:Y:S02]  /*4320*/  ISETP.NE.U32.AND P1, PT, R4.reuse, RZ, PT ;  /* 0x000000ff0400720c */ /* 0x050fe40003f25070 */
[----:B------:R-:W-:Y:S02]  /*4330*/  ISETP.NE.U32.AND P0, PT, R4, RZ, PT ;  /* 0x000000ff0400720c */ /* 0x000fe40003f05070 */
[C---:B------:R-:W-:Y:S02]  /*4340*/  ISETP.NE.AND.EX P1, PT, R5.reuse, RZ, PT, P1 ;  /* 0x000000ff0500720c */ /* 0x040fe40003f25310 */
[----:B------:R-:W-:Y:S01]  /*4350*/  ISETP.NE.AND.EX P0, PT, R5, RZ, PT, P0 ;  /* 0x000000ff0500720c */ /* 0x000fe20003f05300 */
[----:B------:R-:W3:Y:S01]  /*4360*/  @!UP2 LDCU UR5, c[0x0][0xb0c] ;  /* 0x00016180ff05a7ac */ /* 0x000ee20008000800 */
[----:B------:R-:W-:Y:S01]  /*4370*/  SHF.L.U32 R6, R15, 0x1f, RZ ;  /* 0x0000001f0f067819 */ /* 0x000fe200000006ff */
[----:B--2---:R-:W-:Y:S07]  /*4380*/  UIMAD.WIDE.U32 UR8, UR13, UR20, URZ ;  /* 0x000000140d0872a5 */ /* 0x004fee000f8e00ff */
[----:B------:R-:W-:Y:S01]  /*4390*/  @!UP2 UMOV UR4, UR9 ;  /* 0x000000090004ac82 */ /* 0x000fe20008000000 */
[----:B---3--:R-:W-:Y:S02]  /*43a0*/  @!UP2 UISETP.NE.AND UP0, UPT, UR5, 0x1, UPT ;  /* 0x000000010500a88c */ /* 0x008fe4000bf05270 */
[----:B------:R-:W-:Y:S02]  /*43b0*/  @!UP2 USHF.R.U32.HI UR4, URZ, UR21, UR4 ;  /* 0x00000015ff04a299 */ /* 0x000fe40008011604 */
[----:B------:R-:W-:Y:S02]  /*43c0*/  UIMAD.WIDE.U32 UR8, UR7, UR23, URZ ;  /* 0x00000017070872a5 */ /* 0x000fe4000f8e00ff */
[----:B------:R-:W-:Y:S02]  /*43d0*/  @!UP2 USEL UR10, UR13, UR4, !UP0 ;  /* 0x000000040d0aa287 */ /* 0x000fe4000c000000 */
[----:B------:R-:W-:Y:S03]  /*43e0*/  @!UP2 UISETP.NE.AND UP0, UPT, UR22, 0x1, UPT ;  /* 0x000000011600a88c */ /* 0x000fe6000bf05270 */
[----:B------:R-:W-:Y:S02]  /*43f0*/  @!UP2 UMOV UR6, UR9 ;  /* 0x000000090006ac82 */ /* 0x000fe40008000000 */
[----:B------:R-:W2:Y:S02]  /*4400*/  @!UP2 LDCU UR4, c[0x0][0xb20] ;  /* 0x00016400ff04a7ac */ /* 0x000ea40008000800 */
[----:B--2---:R-:W-:Y:S04]  /*4410*/  @!UP2 USHF.R.U32.HI UR6, URZ, UR4, UR6 ;  /* 0x00000004ff06a299 */ /* 0x004fe80008011606 */
[----:B------:R-:W-:Y:S04]  /*4420*/  @!UP2 USEL UR6, UR7, UR6, !UP0 ;  /* 0x000000060706a287 */ /* 0x000fe8000c000000 */
[----:B------:R-:W-:Y:S02]  /*4430*/  @!UP2 UIADD3 UR4, UPT, UPT, -UR10, UR6, URZ ;  /* 0x000000060a04a290 */ /* 0x000fe4000fffe1ff */
[----:B------:R-:W-:Y:S02]  /*4440*/  @!UP2 UIADD3 UR6, UPT, UPT, UR10, -UR6, URZ ;  /* 0x800000060a06a290 */ /* 0x000fe4000fffe0ff */
[----:B------:R-:W-:Y:S02]  /*4450*/  @!UP2 UIMAD UR13, UR4, UR5, UR13 ;  /* 0x00000005040da2a4 */ /* 0x000fe4000f8e020d */
[----:B------:R-:W-:Y:S01]  /*4460*/  @!UP2 UIMAD UR7, UR6, UR22, UR7 ;  /* 0x000000160607a2a4 */ /* 0x000fe2000f8e0207 */
[----:B------:R-:W-:Y:S11]  /*4470*/  BRA.U UP3, `(.L_x_78) ;  /* 0x0000000103107547 */ /* 0x000ff6000b800000 */
[----:B------:R-:W-:Y:S04]  /*4480*/  MOV R7, UR34 ;  /* 0x0000002200077c02 */ /* 0x000fe80008000f00 */
[----:B------:R-:W-:Y:S04]  /*4490*/  SHF.L.U32 R7, R7, 0x1f, RZ ;  /* 0x0000001f07077819 */ /* 0x000fe800000006ff */
[----:B------:R-:W2:Y:S02]  /*44a0*/  SYNCS.PHASECHK.TRANS64.TRYWAIT P2, [UR17+0x68], R7 ;  /* 0x00006807ff0075a7 */ /* 0x000ea40008041111 */
[----:B--2---:R-:W-:Y:S05]  /*44b0*/  @!P2 BRA `(.L_x_79) ;  /* 0x00000030005ca947 */ /* 0x004fea0003800000 */
.L_x_78:
[----:B------:R-:W-:Y:S05]  /*44c0*/  @!P1 BRA `(.L_x_80) ;  /* 0x0000000000309947 */ /* 0x000fea0003800000 */
[----:B------:R-:W-:Y:S01]  /*44d0*/  ISETP.NE.U32.AND P1, PT, R2, RZ, PT ;  /* 0x000000ff0200720c */ /* 0x000fe20003f25070 */
[----:B------:R-:W2:Y:S01]  /*44e0*/  LDCU.64 UR4, c[0x0][0x358] ;  /* 0x00006b00ff0477ac */ /* 0x000ea20008000a00 */
[----:B------:R-:W-:Y:S02]  /*44f0*/  IMAD.MOV.U32 R141, RZ, RZ, 0x1 ;  /* 0x00000001ff8d7424 */ /* 0x000fe400078e00ff */
[----:B------:R-:W-:Y:S11]  /*4500*/  ISETP.NE.AND.EX P1, PT, R3, RZ, PT, P1 ;  /* 0x000000ff0300720c */ /* 0x000ff60003f25310 */
[----:B------:R-:W-:Y:S02]  /*4510*/  @!UPT UIADD3 URZ, UPT, UPT, URZ, URZ, URZ ;  /* 0x000000fffffff290 */ /* 0x000fe4000fffe0ff */
[----:B------:R-:W3:Y:S01]  /*4520*/  @P1 LDC.64 R8, c[0x0][0x888] ;  /* 0x00022200ff081b82 */ /* 0x000ee20000000a00 */
[----:B-1----:R-:W-:Y:S04]  /*4530*/  @P1 IMAD R0, R4, UR36, RZ ;  /* 0x0000002404001c24 */ /* 0x002fe8000f8e02ff */
[----:B---3--:R-:W-:Y:S04]  /*4540*/  @P1 IMAD.WIDE R8, R0, 0x4, R8 ;  /* 0x0000000400081825 */ /* 0x008fe800078e0208 */
[----:B------:R-:W-:Y:S01]  /*4550*/  HFMA2 R0, -RZ, RZ, 0, 5.9604644775390625e-08 ;  /* 0x00000001ff007431 */ /* 0x000fe200000001ff */
[----:B--2--5:R2:W5:Y:S04]  /*4560*/  @P1 LDG.E R71, desc[UR4][R8.64] ;  /* 0x0000000408471981 */ /* 0x024568000c1e1900 */
[----:B------:R-:W-:Y:S01]  /*4570*/  @!P1 PRMT R141, R0, 0x7610, R141 ;  /* 0x00007610008d9816 */ /* 0x000fe2000000008d */
[----:B--2---:R-:W3:Y:S06]  /*4580*/  @!P1 LDC R71, c[0x0][0x880] ;  /* 0x00022000ff479b82 */ /* 0x004eec0000000800 */
.L_x_80:
[----:B---3-5:R-:W-:Y:S01]  /*4590*/  @!P0 FSETP.EQ.AND P1, PT, R71, RZ, PT ;  /* 0x000000ff4700820b */ /* 0x028fe20003f22000 */
[----:B------:R-:W-:Y:S01]  /*45a0*/  @!UPT UIADD3 URZ, UPT, UPT, URZ, URZ, URZ ;  /* 0x000000fffffff290 */ /* 0x000fe2000fffe0ff */
[----:B------:R-:W-:Y:S11]  /*45b0*/  @!P0 BRA `(.L_x_81) ;  /* 0x0000000000188947 */ /* 0x000ff60003800000 */
[----:B------:R-:W-:Y:S02]  /*45c0*/  LOP3.LUT P0, RZ, R141, 0xff, RZ, 0xc0, !PT ;  /* 0x000000ff8dff7812 */ /* 0x000fe4000780c0ff */
[----:B------:R-:W-:Y:S04]  /*45d0*/  ISETP.NE.U32.AND P1, PT, R2, RZ, PT ;  /* 0x000000ff0200720c */ /* 0x000fe80003f25070 */
[----:B------:R-:W-:Y:S04]  /*45e0*/  ISETP.NE.AND.EX P1, PT, R3, RZ, PT, P1 ;  /* 0x000000ff0300720c */ /* 0x000fe80003f25310 */
[----:B------:R-:W-:Y:S03]  /*45f0*/  PLOP3.LUT P1, PT, P1, PT, PT, 0x8, 0x80 ;  /* 0x000000000080781c */ /* 0x000fe60000f2e170 */
[----:B------:R-:W-:Y:S11]  /*4600*/  @P0 FSETP.EQ.AND P1, PT, R71, RZ, PT ;  /* 0x000000ff4700020b */ /* 0x000ff60003f22000 */
[----:B------:R-:W-:Y:S02]  /*4610*/  @!UPT UIADD3 URZ, UPT, UPT, URZ, URZ, URZ ;  /* 0x000000fffffff290 */ /* 0x000fe4000fffe0ff */
.L_x_81:
[----:B------:R-:W2:Y:S01]  /*4620*/  SYNCS.PHASECHK.TRANS64.TRYWAIT P0, [UR17+0x58], R6 ;  /* 0x00005806ff0075a7 */ /* 0x000ea20008001111 */
[----:B------:R-:W-:Y:S02]  /*4630*/  ELECT P2, URZ, PT ;  /* 0x0000000000ff782f */ /* 0x000fe40003840000 */
[----:B------:R-:W-:Y:S01]  /*4640*/  IADD3 R14, PT, PT, R14, 0x1, RZ ;  /* 0x000000010e0e7810 */ /* 0x000fe20007ffe0ff */
[----:B--2---:R-:W-:Y:S10]  /*4650*/  @!P0 BRA `(.L_x_82) ;  /* 0x00000030000c8947 */ /* 0x004ff40003800000 */
.L_x_135:
[----:B------:R-:W-:Y:S01]  /*4660*/  PLOP3.LUT P1, PT, P1, P2, PT, 0xf2, 0x2f ;  /* 0x00000000002f781c */ /* 0x000fe20000f25e72 */
[----:B------:R-:W-:Y:S01]  /*4670*/  UMOV UR18, 0x0 ;  /* 0x0000000000127882 */ /* 0x000fe20000000000 */
[----:B------:R-:W-:Y:S01]  /*4680*/  UMOV UR19, 0x10000000 ;  /* 0x1000000000137882 */ /* 0x000fe20000000000 */
[----:B------:R-:W-:Y:S01]  /*4690*/  UMOV UR12, UR36 ;  /* 0x00000024000c7c82 */ /* 0x000fe20008000000 */
[----:B------:R-:W-:Y:S01]  /*46a0*/  LOP3.LUT R15, R15, 0x1, RZ, 0x3c, !PT ;  /* 0x000000010f0f7812 */ /* 0x000fe200078e3cff */
[----:B------:R-:W-:Y:S01]  /*46b0*/  UPLOP3.LUT UP3, UPT, UPT, UPT, UPT, 0x80, 0x8 ;  /* 0x000000000008789c */ /* 0x000fe20003f6f070 */
[----:B------:R-:W-:Y:S07]  /*46c0*/  UMOV UR36, UR24 ;  /* 0x0000001800247c82 */ /* 0x000fee0008000000 */
[----:B-1----:R-:W-:Y:S01]  /*46d0*/  @!P1 IADD3 R6, P0, PT, R16, 0x580, RZ ;  /* 0x0000058010069810 */ /* 0x002fe20007f1e0ff */
[----:B------:R-:W-:Y:S03]  /*46e0*/  VOTEU.ALL UP0, P1 ;  /* 0x0000000000ff7886 */ /* 0x000fe60000800000 */
[----:B------:R-:W-:Y:S01]  /*46f0*/  @!P1 R2UR UR5, R6 ;  /* 0x00000000060592ca */ /* 0x000fe200000e0000 */
[----:B------:R-:W-:Y:S01]  /*4700*/  @!P1 IMAD.X R0, RZ, RZ, R17, P0 ;  /* 0x000000ffff009224 */ /* 0x000fe200000e0611 */
[----:B------:R-:W-:Y:S01]  /*4710*/  @!UP0 USHF.L.U32 UR10, UR45, 0x6, URZ ;  /* 0x000000062d0a8899 */ /* 0x000fe200080006ff */
[----:B------:R-:W-:Y:S01]  /*4720*/  ISETP.NE.AND P0, PT, R14, 0x2, PT ;  /* 0x000000020e00780c */ /* 0x000fe20003f05270 */
[----:B------:R-:W-:Y:S02]  /*4730*/  @!UP0 USHF.L.U32 UR11, UR46, 0x7, URZ ;  /* 0x000000072e0b8899 */ /* 0x000fe400080006ff */
[----:B------:R-:W-:Y:S01]  /*4740*/  @!P1 R2UR UR4, R0 ;  /* 0x00000000000492ca */ /* 0x000fe200000e0000 */
[----:B------:R-:W-:Y:S01]  /*4750*/  @!UP0 UIADD3 UR8, UPT, UPT, UR17, 0x200, URZ ;  /* 0x0000020011088890 */ /* 0x000fe2000fffe0ff */
[----:B------:R-:W-:Y:S01]  /*4760*/  SEL R0, RZ, 0x1, P0 ;  /* 0x00000001ff007807 */ /* 0x000fe20000000000 */
[----:B------:R-:W-:Y:S01]  /*4770*/  @!UP0 UIADD3 UR9, UPT, UPT, UR17, 0x50, URZ ;  /* 0x0000005011098890 */ /* 0x000fe2000fffe0ff */
[----:B------:R-:W-:Y:S01]  /*4780*/  SEL R14, R14, RZ, P0 ;  /* 0x000000ff0e0e7207 */ /* 0x000fe20000000000 */
[----:B------:R-:W-:Y:S01]  /*4790*/  VOTEU.ALL UP0, P1 ;  /* 0x0000000000ff7886 */ /* 0x000fe20000800000 */
[----:B------:R-:W-:Y:S01]  /*47a0*/  LOP3.LUT R13, R13, R0, RZ, 0x3c, !PT ;  /* 0x000000000d0d7212 */ /* 0x000fe200078e3cff */
[----:B------:R-:W-:Y:S01]  /*47b0*/  IMAD.U32 R6, RZ, RZ, UR5 ;  /* 0x00000005ff067e24 */ /* 0x000fe2000f8e00ff */
[----:B------:R-:W-:Y:S02]  /*47c0*/  UIADD3 UR45, UPT, UPT, UR7, UR55, URZ ;  /* 0x00000037072d7290 */ /* 0x000fe4000fffe0ff */
[----:B------:R-:W-:Y:S03]  /*47d0*/  UIADD3 UR46, UPT, UPT, UR13, UR58, URZ ;  /* 0x0000003a0d2e7290 */ /* 0x000fe6000fffe0ff */
[----:B------:R-:W-:Y:S01]  /*47e0*/  IMAD.U32 R7, RZ, RZ, UR4 ;  /* 0x00000004ff077e24 */ /* 0x000fe2000f8e00ff */
[----:B------:R-:W-:Y:S04]  /*47f0*/  @!P1 R2UR UR4, R6 ;  /* 0x00000000060492ca */ /* 0x000fe800000e0000 */
[----:B------:R-:W-:Y:S11]  /*4800*/  @!P1 R2UR UR5, R7 ;  /* 0x00000000070592ca */ /* 0x000ff600000e0000 */
[----:B------:R-:W-:Y:S02]  /*4810*/  @!UPT UIADD3 URZ, UPT, UPT, URZ, URZ, URZ ;  /* 0x000000fffffff290 */ /* 0x000fe4000fffe0ff */
[----:B------:R2:W-:Y:S01]  /*4820*/  @!UP0 UTMALDG.3D [UR8], [UR4], desc[UR18] ;  /* 0x00001208040085b4 */ /* 0x0005e20008011000 */
[----:B------:R2:W-:Y:S01]  /*4830*/  @!P1 SYNCS.ARRIVE.TRANS64.RED.A0TR RZ, [UR17+0x50], R12 ;  /* 0x0000500cffff99a7 */ /* 0x0005e20008300411 */
[----:B------:R-:W-:Y:S01]  /*4840*/  SYNCS.ARRIVE.TRANS64.RED.A1T0 RZ, [UR27], RZ ;  /* 0x000000ffffff79a7 */ /* 0x000fe2000810041b */
[----:B------:R-:W-:Y:S05]  /*4850*/  BRA.U UP1, `(.L_x_83) ;  /* 0xfffffff5018c7547 */ /* 0x000fea000b83ffff */
[----:B------:R-:W-:Y:S07]  /*4860*/  MOV R0, UR17 ;  /* 0x0000001100007c02 */ /* 0x000fee0008000f00 */
.L_x_84:
[----:B-1----:R-:W-:-:S04]  /*4870*/  SHF.L.U32 R2, R15, 0x1f, RZ ;  /* 0x0000001f0f027819 */ /* 0x002fc800000006ff */
[----:B------:R1:W3:Y:S03]  /*4880*/  SYNCS.PHASECHK.TRANS64.TRYWAIT P0, [R0+URZ+0x58], R2 ;  /* 0x00005802000075a7 */ /* 0x0002e600080011ff */
[----:B---3--:R-:W-:Y:S05]  /*4890*/  @!P0 NANOSLEEP.SYNCS 0x989680 ;  /* 0x009896800000895d */ /* 0x008fea0003900000 */
[----:B------:R-:W3:Y:S02]  /*48a0*/  @!P0 SYNCS.PHASECHK.TRANS64 P0, [R0+URZ+0x58], R2 ;  /* 0x00005802000085a7 */ /* 0x000ee400080010ff */
[----:B--23--:R-:W-:Y:S05]  /*48b0*/  @P0 EXIT ;  /* 0x000000000000094d */ /* 0x00cfea0003800000 */
[----:B------:R-:W-:Y:S05]  /*48c0*/  BRA `(.L_x_84) ;  /* 0xfffffffc00e87947 */ /* 0x000fea000383ffff */
.L_x_75:
[----:B------:R-:W-:-:S06]  /*48d0*/  UISETP.GE.AND UP0, UPT, UR22, 0x4, UPT ;  /* 0x000000041600788c */ /* 0x000fcc000bf06270 */
[----:B------:R-:W-:-:S13]  /*48e0*/  PLOP3.LUT P0, PT, PT, PT, UP0, 0x80, 0x8 ;  /* 0x000000000008781c */ /* 0x000fda0003f0f008 */
[----:B------:R-:W-:Y:S05]  /*48f0*/  @!P0 EXIT ;  /* 0x000000000000894d */ /* 0x000fea0003800000 */
[----:B------:R-:W-:Y:S01]  /*4900*/  BAR.SYNC.DEFER_BLOCKING 0x6, 0xa0 ;  /* 0x0182800000007b1d */ /* 0x000fe20000010000 */
[C---:B------:R-:W-:Y:S02]  /*4910*/  IMAD.SHL.U32 R4, R131.reuse, 0x40, RZ ;  /* 0x0000004083047824 */ /* 0x040fe400078e00ff */
[----:B------:R-:W-:Y:S02]  /*4920*/  HFMA2 R68, -RZ, RZ, 0, 0 ;  /* 0x00000000ff447431 */ /* 0x000fe400000001ff */
[C---:B------:R-:W-:Y:S01]  /*4930*/  IMAD.SHL.U32 R140, R131.reuse, 0x8, RZ ;  /* 0x00000008838c7824 */ /* 0x040fe200078e00ff */
[----:B------:R-:W-:Y:S01]  /*4940*/  CS2R R144, SRZ ;  /* 0x0000000000907805 */ /* 0x000fe2000001ff00 */
[C---:B------:R-:W-:Y:S01]  /*4950*/  IMAD.SHL.U32 R147, R131.reuse, 0x10, RZ ;  /* 0x0000001083937824 */ /* 0x040fe200078e00ff */
[----:B------:R-:W-:Y:S01]  /*4960*/  UMOV UR44, 0x400 ;  /* 0x00000400002c7882 */ /* 0x000fe20000000000 */
[----:B------:R-:W-:Y:S01]  /*4970*/  LOP3.LUT R5, R4, 0x180, RZ, 0xc0, !PT ;  /* 0x0000018004057812 */ /* 0x000fe200078ec0ff */
[----:B------:R-:W-:Y:S01]  /*4980*/  ULEA UR44, UR61, UR44, 0x18 ;  /* 0x0000002c3d2c7291 */ /* 0x000fe2000f8ec0ff */
[----:B------:R-:W1:Y:S01]  /*4990*/  LDC.64 R136, c[0x0][0x888] ;  /* 0x00022200ff887b82 */ /* 0x000e620000000a00 */
[----:B------:R-:W-:Y:S01]  /*49a0*/  IMAD.U32 R69, R131, 0x10000, RZ ;  /* 0x0001000083457824 */ /* 0x000fe200078e00ff */
[----:B------:R-:W-:Y:S01]  /*49b0*/  LOP3.LUT R140, R5, 0x30, R140, 0xf8, !PT ;  /* 0x00000030058c7812 */ /* 0x000fe200078ef88c */
[----:B------:R-:W-:Y:S01]  /*49c0*/  UIADD3 UR4, UPT, UPT, UR44, 0x2200, URZ ;  /* 0x000022002c047890 */ /* 0x000fe2000fffe0ff */
[----:B------:R-:W-:Y:S01]  /*49d0*/  LOP3.LUT R149, R147, 0x20, RZ, 0xc0, !PT ;  /* 0x0000002093957812 */ /* 0x000fe200078ec0ff */
[----:B------:R-:W-:Y:S01]  /*49e0*/  IMAD.MOV.U32 R146, RZ, RZ, RZ ;  /* 0x000000ffff927224 */ /* 0x000fe200078e00ff */
[----:B------:R-:W-:Y:S01]  /*49f0*/  LOP3.LUT R140, R140, 0x1e40, R4, 0xf8, !PT ;  /* 0x00001e408c8c7812 */ /* 0x000fe200078ef804 */
[----:B------:R-:W-:Y:S01]  /*4a00*/  IMAD.MOV.U32 R143, RZ, RZ, RZ ;  /* 0x000000ffff8f7224 */ /* 0x000fe200078e00ff */
[----:B------:R-:W2:Y:S01]  /*4a10*/  LDC.64 R138, c[0x0][0x890] ;  /* 0x00022400ff8a7b82 */ /* 0x000ea20000000a00 */
[----:B------:R-:W-:Y:S01]  /*4a20*/  LOP3.LUT R69, R69, 0x600000, RZ, 0xc0, !PT ;  /* 0x0060000045457812 */ /* 0x000fe200078ec0ff */
[----:B------:R-:W3:Y:S01]  /*4a30*/  LDCU UR53, c[0x0][0x370] ;  /* 0x00006e00ff3577ac */ /* 0x000ee20008000800 */
[----:B------:R-:W-:Y:S01]  /*4a40*/  VIADD R148, R140, UR44 ;  /* 0x0000002c8c947c36 */ /* 0x000fe20008000000 */
[----:B------:R-:W-:-:S02]  /*4a50*/  LOP3.LUT R147, R147, 0x40, RZ, 0xc0, !PT ;  /* 0x0000004093937812 */ /* 0x000fc400078ec0ff */
[----:B------:R-:W-:Y:S01]  /*4a60*/  MOV R150, UR4 ;  /* 0x0000000400967c02 */ /* 0x000fe20008000f00 */
[----:B------:R-:W4:Y:S01]  /*4a70*/  LDS R0, [UR44+0x120] ;  /* 0x0001202cff007984 */ /* 0x000f220008000800 */
[----:B------:R-:W1:Y:S01]  /*4a80*/  LDC.64 R134, c[0x0][0x8b0] ;  /* 0x00022c00ff867b82 */ /* 0x000e620000000a00 */
[--C-:B------:R-:W-:Y:S01]  /*4a90*/  IADD3 R149, PT, PT, -R149, 0x200, R148.reuse ;  /* 0x0000020095957810 */ /* 0x100fe20007ffe194 */
[----:B------:R-:W1:Y:S01]  /*4aa0*/  LDCU.64 UR62, c[0x0][0x348] ;  /* 0x00006900ff3e77ac */ /* 0x000e620008000a00 */
[----:B------:R-:W-:-:S03]  /*4ab0*/  IADD3 R148, PT, PT, -R147, 0x200, R148 ;  /* 0x0000020093947810 */ /* 0x000fc60007ffe194 */
[----:B------:R-:W-:Y:S01]  /*4ac0*/  IMAD.IADD R147, R149, 0x1, -R147 ;  /* 0x0000000195937824 */ /* 0x000fe200078e0a93 */
[----:B------:R-:W1:Y:S01]  /*4ad0*/  LDCU UR41, c[0x0][0xb0c] ;  /* 0x00016180ff2977ac */ /* 0x000e620008000800 */
[----:B------:R-:W1:Y:S01]  /*4ae0*/  LDC.64 R132, c[0x0][0x8a8] ;  /* 0x00022a00ff847b82 */ /* 0x000e620000000a00 */
[----:B------:R-:W1:Y:S01]  /*4af0*/  LDCU UR39, c[0x0][0xb30] ;  /* 0x00016600ff2777ac */ /* 0x000e620008000800 */
[----:B------:R-:W1:Y:S01]  /*4b00*/  LDCU.64 UR56, c[0x0][0x888] ;  /* 0x00011100ff3877ac */ /* 0x000e620008000a00 */
[----:B------:R-:W1:Y:S01]  /*4b10*/  LDCU.64 UR42, c[0x0][0xb28] ;  /* 0x00016500ff2a77ac */ /* 0x000e620008000a00 */
[----:B------:R-:W1:Y:S01]  /*4b20*/  LDCU.128 UR48, c[0x0][0xb10] ;  /* 0x00016200ff3077ac */ /* 0x000e620008000c00 */
[----:B------:R-:W1:Y:S01]  /*4b30*/  LDCU UR52, c[0x0][0x374] ;  /* 0x00006e80ff3477ac */ /* 0x000e620008000800 */
[----:B------:R-:W-:Y:S01]  /*4b40*/  UIADD3 UR59, UPT, UPT, UR44, 0x200, URZ ;  /* 0x000002002c3b7890 */ /* 0x000fe2000fffe0ff */
[----:B---34-:R-:W-:-:S11]  /*4b50*/  IMAD.IADD R69, R0, 0x1, R69 ;  /* 0x0000000100457824 */ /* 0x018fd600078e0245 */
.L_x_102:
[----:B------:R-:W-:Y:S02]  /*4b60*/  LEA R3, R143, UR44, 0x3 ;  /* 0x0000002c8f037c11 */ /* 0x000fe4000f8e18ff */
[----:B------:R-:W-:Y:S02]  /*4b70*/  SHF.L.U32 R0, R145, 0x1f, RZ ;  /* 0x0000001f91007819 */ /* 0x000fe400000006ff */
[----:B-1----:R-:W-:Y:S02]  /*4b80*/  LEA R4, R143, UR44, 0x4 ;  /* 0x0000002c8f047c11 */ /* 0x002fe4000f8e20ff */
[----:B------:R-:W3:Y:S02]  /*4b90*/  SYNCS.PHASECHK.TRANS64.TRYWAIT P0, [R3+URZ+0x70], R0 ;  /* 0x00007000030075a7 */ /* 0x000ee400080011ff */
[----:B--23--:R-:W-:Y:S05]  /*4ba0*/  @!P0 BRA `(.L_x_85) ;  /* 0x0000002800d08947 */ /* 0x00cfea0003800000 */
.L_x_136:
[----:B------:R-:W4:Y:S01]  /*4bb0*/  LDS.128 R4, [R4+0x100] ;  /* 0x0001000004047984 */ /* 0x000f220000000c00 */
[----:B------:R-:W-:Y:S01]  /*4bc0*/  UISETP.GE.AND UP0, UPT, UR40, 0x1, UPT ;  /* 0x000000012800788c */ /* 0x000fe2000bf06270 */
[----:B------:R-:W-:Y:S01]  /*4bd0*/  @!PT LDS RZ, [RZ] ;  /* 0x00000000fffff984 */ /* 0x000fe20000000800 */
[----:B------:R-:W-:Y:S01]  /*4be0*/  @!PT LDS RZ, [RZ] ;  /* 0x00000000fffff984 */ /* 0x000fe20000000800 */
[----:B------:R-:W-:Y:S01]  /*4bf0*/  @!PT LDS RZ, [RZ] ;  /* 0x00000000fffff984 */ /* 0x000fe20000000800 */
[----:B------:R-:W-:Y:S01]  /*4c00*/  @!PT LDS RZ, [RZ] ;  /* 0x00000000fffff984 */ /* 0x000fe20000000800 */
[----:B------:R1:W-:Y:S06]  /*4c10*/  MEMBAR.ALL.CTA ;  /* 0x0000000000007992 */ /* 0x0003ec0000008000 */
[----:B-1----:R-:W1:Y:S01]  /*4c20*/  FENCE.VIEW.ASYNC.S ;  /* 0x00000000000073c6 */ /* 0x002e620000000000 */
[----:B----4-:R-:W-:Y:S11]  /*4c30*/  LOP3.LUT P0, RZ, R6, 0x1, RZ, 0xc0, !PT ;  /* 0x0000000106ff7812 */ /* 0x010ff6000780c0ff */
[----:B------:R-:W-:Y:S02]  /*4c40*/  @!UPT UIADD3 URZ, UPT, UPT, URZ, URZ, URZ ;  /* 0x000000fffffff290 */ /* 0x000fe4000fffe0ff */
[----:B-1----:R-:W-:Y:S01]  /*4c50*/  VOTEU.ANY UP1, P0 ;  /* 0x0000000000ff7886 */ /* 0x002fe20000020100 */
[----:B------:R-:W-:Y:S01]  /*4c60*/  PLOP3.LUT P0, PT, PT, PT, UP1, 0x80, 0x8 ;  /* 0x000000000008781c */ /* 0x000fe20003f0f018 */
[----:B------:R-:W-:Y:S11]  /*4c70*/  UP2UR UR47, UPR, URZ, 0x2 ;  /* 0x00000002ff2f7883 */ /* 0x000ff60008000000 */
[----:B------:R-:W-:Y:S01]  /*4c80*/  @!UPT UIADD3 URZ, UPT, UPT, URZ, URZ, URZ ;  /* 0x000000fffffff290 */ /* 0x000fe2000fffe0ff */
[----:B---3--:R-:W-:Y:S02]  /*4c90*/  @P0 SHF.R.U32.HI R0, RZ, 0x10, R5 ;  /* 0x00000010ff000819 */ /* 0x008fe40000011605 */
        /* <DEDUP_REMOVED lines=12> */
[----:B------:R-:W3:Y:S01]  /*4d60*/  LDCU UR12, c[0x0][0xb20] ;  /* 0x00016400ff0c77ac */ /* 0x000ee20008000800 */
[----:B------:R-:W-:Y:S02]  /*4d70*/  UIMAD.WIDE.U32 UR4, UR52, UR51, URZ ;  /* 0x00000033340472a5 */ /* 0x000fe4000f8e00ff */
[----:B------:R-:W-:Y:S02]  /*4d80*/  UIMAD.WIDE.U32 UR6, UR53, UR48, URZ ;  /* 0x00000030350672a5 */ /* 0x000fe4000f8e00ff */
[----:B------:R-:W-:Y:S02]  /*4d90*/  UISETP.NE.AND UP0, UPT, UR50, 0x1, UPT ;  /* 0x000000013200788c */ /* 0x000fe4000bf05270 */
[----:B------:R-:W-:Y:S02]  /*4da0*/  UIMAD.WIDE.U32 UR8, UR37, UR51, URZ ;  /* 0x00000033250872a5 */ /* 0x000fe4000f8e00ff */
[----:B------:R-:W-:Y:S02]  /*4db0*/  UIMAD.WIDE.U32 UR10, UR38, UR48, URZ ;  /* 0x00000030260a72a5 */ /* 0x000fe4000f8e00ff */
[----:B------:R-:W-:Y:S02]  /*4dc0*/  UISETP.NE.AND UP1, UPT, UR41, 0x1, UPT ;  /* 0x000000012900788c */ /* 0x000fe4000bf25270 */
[----:B------:R-:W-:Y:S01]  /*4dd0*/  UISETP.NE.AND UP2, UPT, UR40, 0x1, UPT ;  /* 0x000000012800788c */ /* 0x000fe2000bf45270 */
[----:B------:R-:W-:Y:S02]  /*4de0*/  UMOV UR4, UR5 ;  /* 0x0000000500047c82 */ /* 0x000fe40008000000 */
[----:B---3--:R-:W-:Y:S03]  /*4df0*/  USHF.R.U32.HI UR5, URZ, UR12, UR4 ;  /* 0x0000000cff057299 */ /* 0x008fe60008011604 */
[----:B------:R-:W-:Y:S02]  /*4e00*/  UMOV UR4, UR7 ;  /* 0x0000000700047c82 */ /* 0x000fe40008000000 */
[----:B------:R-:W-:Y:S02]  /*4e10*/  USHF.R.U32.HI UR7, URZ, UR49, UR4 ;  /* 0x00000031ff077299 */ /* 0x000fe40008011604 */
[----:B------:R-:W-:Y:S02]  /*4e20*/  USEL UR4, UR52, UR5, !UP0 ;  /* 0x0000000534047287 */ /* 0x000fe4000c000000 */
[----:B------:R-:W-:Y:S01]  /*4e30*/  USEL UR7, UR53, UR7, !UP1 ;  /* 0x0000000735077287 */ /* 0x000fe2000c800000 */
[----:B------:R-:W-:Y:S01]  /*4e40*/  UMOV UR5, UR9 ;  /* 0x0000000900057c82 */ /* 0x000fe20008000000 */
[----:B------:R-:W-:Y:S02]  /*4e50*/  UIMAD.WIDE.U32 UR8, UR4, UR42, URZ ;  /* 0x0000002a040872a5 */ /* 0x000fe4000f8e00ff */
[----:B------:R-:W-:Y:S03]  /*4e60*/  USHF.R.U32.HI UR6, URZ, UR12, UR5 ;  /* 0x0000000cff067299 */ /* 0x000fe60008011605 */
[----:B------:R-:W-:Y:S01]  /*4e70*/  UMOV UR5, UR11 ;  /* 0x0000000b00057c82 */ /* 0x000fe20008000000 */
[----:B------:R-:W-:Y:S02]  /*4e80*/  UIMAD.WIDE.U32 UR10, UR7, UR42, URZ ;  /* 0x0000002a070a72a5 */ /* 0x000fe4000f8e00ff */
[----:B------:R-:W-:Y:S02]  /*4e90*/  USHF.R.U32.HI UR12, URZ, UR49, UR5 ;  /* 0x00000031ff0c7299 */ /* 0x000fe40008011605 */
[----:B------:R-:W-:Y:S01]  /*4ea0*/  USEL UR6, UR37, UR6, !UP0 ;  /* 0x0000000625067287 */ /* 0x000fe2000c000000 */
[----:B------:R-:W-:Y:S02]  /*4eb0*/  UMOV UR5, UR9 ;  /* 0x0000000900057c82 */ /* 0x000fe40008000000 */
[----:B------:R-:W-:Y:S01]  /*4ec0*/  UMOV UR10, UR11 ;  /* 0x0000000b000a7c82 */ /* 0x000fe20008000000 */
[----:B------:R-:W-:Y:S02]  /*4ed0*/  @UP2 USHF.R.U32.HI UR4, URZ, UR43, UR5 ;  /* 0x0000002bff042299 */ /* 0x000fe40008011605 */
[----:B------:R-:W-:Y:S02]  /*4ee0*/  @UP2 USHF.R.U32.HI UR7, URZ, UR43, UR10 ;  /* 0x0000002bff072299 */ /* 0x000fe4000801160a */
[----:B------:R-:W-:Y:S02]  /*4ef0*/  UIMAD UR4, UR40, UR4, URZ ;  /* 0x00000004280472a4 */ /* 0x000fe4000f8e02ff */
[----:B------:R-:W-:Y:S02]  /*4f00*/  UIMAD.WIDE.U32 UR10, UR6, UR42, URZ ;  /* 0x0000002a060a72a5 */ /* 0x000fe4000f8e00ff */
[----:B------:R-:W-:Y:S02]  /*4f10*/  USEL UR5, UR38, UR12, !UP1 ;  /* 0x0000000c26057287 */ /* 0x000fe4000c800000 */
[----:B------:R-:W-:Y:S02]  /*4f20*/  UIMAD UR8, UR40, UR7, URZ ;  /* 0x00000007280872a4 */ /* 0x000fe4000f8e02ff */
[----:B------:R-:W-:Y:S03]  /*4f30*/  UISETP.GE.AND UP0, UPT, UR6, UR4, UPT ;  /* 0x000000040600728c */ /* 0x000fe6000bf06270 */
[----:B------:R-:W-:Y:S01]  /*4f40*/  UMOV UR4, UR11 ;  /* 0x0000000b00047c82 */ /* 0x000fe20008000000 */
[----:B------:R-:W-:Y:S02]  /*4f50*/  UISETP.GE.OR UP0, UPT, UR5, UR8, UP0 ;  /* 0x000000080500728c */ /* 0x000fe40008706670 */
[----:B------:R-:W-:Y:S02]  /*4f60*/  USHF.R.U32.HI UR4, URZ, UR43, UR4 ;  /* 0x0000002bff047299 */ /* 0x000fe40008011604 */
[----:B------:R-:W-:Y:S02]  /*4f70*/  UIMAD.WIDE.U32 UR8, UR5, UR42, URZ ;  /* 0x0000002a050872a5 */ /* 0x000fe4000f8e00ff */
[----:B------:R-:W-:Y:S02]  /*4f80*/  USEL UR11, UR6, UR4, !UP2 ;  /* 0x00000004060b7287 */ /* 0x000fe4000d000000 */
[----:B------:R-:W-:Y:S02]  /*4f90*/  UIADD3 UR8, UPT, UPT, -UR5, URZ, URZ ;  /* 0x000000ff05087290 */ /* 0x000fe4000fffe1ff */
[----:B------:R-:W-:Y:S01]  /*4fa0*/  UIADD3 UR10, UPT, UPT, -UR11, URZ, URZ ;  /* 0x000000ff0b0a7290 */ /* 0x000fe2000fffe1ff */
[----:B------:R-:W-:Y:S01]  /*4fb0*/  @!UP0 UMOV UR4, UR9 ;  /* 0x0000000900048c82 */ /* 0x000fe20008000000 */
[----:B------:R-:W-:Y:S02]  /*4fc0*/  UIADD3 UR9, UPT, UPT, -UR6, URZ, URZ ;  /* 0x000000ff06097290 */ /* 0x000fe4000fffe1ff */
[----:B------:R-:W-:Y:S02]  /*4fd0*/  @!UP0 USHF.R.U32.HI UR4, URZ, UR43, UR4 ;  /* 0x0000002bff048299 */ /* 0x000fe40008011604 */
[----:B------:R-:W-:Y:S02]  /*4fe0*/  UIMAD UR10, UR40, UR10, UR6 ;  /* 0x0000000a280a72a4 */ /* 0x000fe4000f8e0206 */
[----:B------:R-:W-:Y:S04]  /*4ff0*/  @!UP0 USEL UR4, UR5, UR4, !UP2 ;  /* 0x0000000405048287 */ /* 0x000fe8000d000000 */
[----:B------:R-:W-:Y:S02]  /*5000*/  @!UP0 UIMAD UR10, UR7, UR10, UR4 ;  /* 0x0000000a070a82a4 */ /* 0x000fe4000f8e0204 */
[----:B------:R-:W-:Y:S02]  /*5010*/  @!UP0 UIADD3 UR11, UPT, UPT, UR11, -UR4, URZ ;  /* 0x800000040b0b8290 */ /* 0x000fe4000fffe0ff */
[----:B------:R-:W-:Y:S02]  /*5020*/  UIMAD UR7, UR41, UR8, UR38 ;  /* 0x00000008290772a4 */ /* 0x000fe4000f8e0226 */
[----:B------:R-:W-:Y:S02]  /*5030*/  @!UP0 UIMAD UR6, UR11, UR40, UR5 ;  /* 0x000000280b0682a4 */ /* 0x000fe4000f8e0205 */
[----:B------:R-:W-:Y:S01]  /*5040*/  UIMAD UR4, UR50, UR9, UR37 ;  /* 0x00000009320472a4 */ /* 0x000fe2000f8e0225 */
[----:B------:R-:W-:Y:S02]  /*5050*/  @!UP0 UMOV UR5, UR10 ;  /* 0x0000000a00058c82 */ /* 0x000fe40008000000 */
[----:B------:R-:W-:Y:S02]  /*5060*/  UIMAD UR38, UR5, UR41, UR7 ;  /* 0x00000029052672a4 */ /* 0x000fe4000f8e0207 */
[----:B------:R-:W-:Y:S11]  /*5070*/  UIMAD UR37, UR6, UR50, UR4 ;  /* 0x00000032062572a4 */ /* 0x000ff6000f8e0204 */
[----:B------:R-:W-:Y:S01]  /*5080*/  @!UPT UIADD3 URZ, UPT, UPT, URZ, URZ, URZ ;  /* 0x000000fffffff290 */ /* 0x000fe2000fffe0ff */
.L_x_86:
[----:B------:R-:W-:Y:S01]  /*5090*/  UISETP.NE.AND UP0, UPT, UR39, 0x1, UPT ;  /* 0x000000012700788c */ /* 0x000fe2000bf05270 */
[----:B------:R-:W-:Y:S10]  /*50a0*/  IADD3 R143, PT, PT, R143, 0x1, RZ ;  /* 0x000000018f8f7810 */ /* 0x000ff40007ffe0ff */
[----:B------:R-:W3:Y:S01]  /*50b0*/  @!UP0 LDCU.128 UR12, c[0x0][0xb10] ;  /* 0x00016200ff0c87ac */ /* 0x000ee20008000c00 */
[----:B------:R-:W4:Y:S01]  /*50c0*/  @!UP0 LDCU UR5, c[0x0][0xb0c] ;  /* 0x00016180ff0587ac */ /* 0x000f220008000800 */
[----:B------:R-:W2:Y:S01]  /*50d0*/  @!UP0 LDCU UR10, c[0x0][0xb20] ;  /* 0x00016400ff0a87ac */ /* 0x000ea20008000800 */
[----:B---3--:R-:W-:Y:S02]  /*50e0*/  UIMAD.WIDE.U32 UR8, UR38, UR12, URZ ;  /* 0x0000000c260872a5 */ /* 0x008fe4000f8e00ff */
[----:B------:R-:W-:Y:S02]  /*50f0*/  UIMAD.WIDE.U32 UR6, UR37, UR15, URZ ;  /* 0x0000000f250672a5 */ /* 0x000fe4000f8e00ff */
[----:B------:R-:W-:Y:S03]  /*5100*/  @!UP0 UISETP.NE.AND UP1, UPT, UR14, 0x1, UPT ;  /* 0x000000010e00888c */ /* 0x000fe6000bf25270 */
[----:B------:R-:W-:Y:S01]  /*5110*/  @!UP0 UMOV UR4, UR9 ;  /* 0x0000000900048c82 */ /* 0x000fe20008000000 */
[----:B----4-:R-:W-:Y:S02]  /*5120*/  @!UP0 UISETP.NE.AND UP2, UPT, UR5, 0x1, UPT ;  /* 0x000000010500888c */ /* 0x010fe4000bf45270 */
[----:B------:R-:W-:Y:S01]  /*5130*/  @!UP0 USHF.R.U32.HI UR4, URZ, UR13, UR4 ;  /* 0x0000000dff048299 */ /* 0x000fe20008011604 */
[----:B------:R-:W-:Y:S02]  /*5140*/  @!UP0 UMOV UR6, UR7 ;  /* 0x0000000700068c82 */ /* 0x000fe40008000000 */
[----:B--2---:R-:W-:Y:S02]  /*5150*/  @!UP0 USHF.R.U32.HI UR6, URZ, UR10, UR6 ;  /* 0x0000000aff068299 */ /* 0x004fe40008011606 */
[----:B------:R-:W-:Y:S02]  /*5160*/  @!UP0 USEL UR7, UR38, UR4, !UP2 ;  /* 0x0000000426078287 */ /* 0x000fe4000d000000 */
[----:B------:R-:W-:Y:S04]  /*5170*/  @!UP0 USEL UR6, UR37, UR6, !UP1 ;  /* 0x0000000625068287 */ /* 0x000fe8000c800000 */
[----:B------:R-:W-:Y:S02]  /*5180*/  @!UP0 UIADD3 UR4, UPT, UPT, -UR7, UR6, URZ ;  /* 0x0000000607048290 */ /* 0x000fe4000fffe1ff */
[----:B------:R-:W-:Y:S02]  /*5190*/  @!UP0 UIADD3 UR6, UPT, UPT, UR7, -UR6, URZ ;  /* 0x8000000607068290 */ /* 0x000fe4000fffe0ff */
[----:B------:R-:W-:Y:S02]  /*51a0*/  @!UP0 UIMAD UR38, UR4, UR5, UR38 ;  /* 0x00000005042682a4 */ /* 0x000fe4000f8e0226 */
[----:B------:R-:W-:Y:S02]  /*51b0*/  @!UP0 UIMAD UR37, UR6, UR14, UR37 ;  /* 0x0000000e062582a4 */ /* 0x000fe4000f8e0225 */
[----:B------:R-:W-:Y:S09]  /*51c0*/  ULOP3.LUT UP0, URZ, UR59, 0x1b0, URZ, 0xc0, !UPT ;  /* 0x000001b03bff7892 */ /* 0x000ff2000f80c0ff */
[----:B------:R-:W-:Y:S05]  /*51d0*/  BRA.U !UP0, `(.L_x_87) ;  /* 0x0000000108407547 */ /* 0x000fea000b800000 */
[----:B------:R-:W2:Y:S01]  /*51e0*/  LDCU.64 UR8, c[0x4][0x80] ;  /* 0x01001000ff0877ac */ /* 0x000ea20008000a00 */
[----:B------:R-:W-:Y:S01]  /*51f0*/  MOV R3, 0x0 ;  /* 0x0000000000037802 */ /* 0x000fe20000000f00 */
[----:B------:R-:W-:Y:S02]  /*5200*/  HFMA2 R12, -RZ, RZ, 0, 5.9604644775390625e-08 ;  /* 0x00000001ff0c7431 */ /* 0x000fe400000001ff */
[----:B------:R-:W-:Y:S02]  /*5210*/  IMAD.MOV.U32 R8, RZ, RZ, 0x70 ;  /* 0x00000070ff087424 */ /* 0x000fe400078e00ff */
[----:B------:R-:W-:Y:S01]  /*5220*/  IMAD.MOV.U32 R13, RZ, RZ, RZ ;  /* 0x000000ffff0d7224 */ /* 0x000fe200078e00ff */
[----:B------:R-:W3:Y:S01]  /*5230*/  LDCU.64 UR6, c[0x4][0x88] ;  /* 0x01001100ff0677ac */ /* 0x000ee20008000a00 */
[----:B------:R-:W4:Y:S01]  /*5240*/  LDC.64 R2, c[0x4][R3] ;  /* 0x0100000003027b82 */ /* 0x000f220000000a00 */
[----:B------:R-:W1:Y:S01]  /*5250*/  LDCU.64 UR4, c[0x4][0x8] ;  /* 0x01000100ff0477ac */ /* 0x000e620008000a00 */
[----:B--2---:R-:W-:Y:S01]  /*5260*/  MOV R5, UR9 ;  /* 0x0000000900057c02 */ /* 0x004fe20008000f00 */
[----:B------:R-:W-:Y:S01]  /*5270*/  IMAD.U32 R4, RZ, RZ, UR8 ;  /* 0x00000008ff047e24 */ /* 0x000fe2000f8e00ff */
[----:B---3--:R-:W-:Y:S01]  /*5280*/  MOV R7, UR7 ;  /* 0x0000000700077c02 */ /* 0x008fe20008000f00 */
[----:B------:R-:W-:Y:S01]  /*5290*/  IMAD.U32 R6, RZ, RZ, UR6 ;  /* 0x00000006ff067e24 */ /* 0x000fe2000f8e00ff */
[----:B-1----:R-:W-:Y:S01]  /*52a0*/  MOV R11, UR5 ;  /* 0x00000005000b7c02 */ /* 0x002fe20008000f00 */
[----:B------:R-:W-:Y:S02]  /*52b0*/  IMAD.U32 R10, RZ, RZ, UR4 ;  /* 0x00000004ff0a7e24 */ /* 0x000fe4000f8e00ff */
[----:B------:R-:W-:Y:S07]  /*52c0*/  LEPC R20, `(.L_x_87) ;  /* 0x000000001014794e */ /* 0x000fee0000000000 */
[----:B----45:R-:W-:Y:S05]  /*52d0*/  CALL.ABS.NOINC R2 ;  /* 0x0000000002007343 */ /* 0x030fea0003c00000 */
.L_x_87:
[----:B------:R-:W-:Y:S01]  /*52e0*/  LOP3.LUT P0, RZ, R150, 0x1b0, RZ, 0xc0, !PT ;  /* 0x000001b096ff7812 */ /* 0x000fe2000780c0ff */
[----:B------:R-:W-:Y:S11]  /*52f0*/  BSSY.RECONVERGENT B6, `(.L_x_88) ;  /* 0x0000013000067945 */ /* 0x000ff60003800200 */
[----:B------:R-:W-:Y:S01]  /*5300*/  @!UPT UIADD3 URZ, UPT, UPT, URZ, URZ, URZ ;  /* 0x000000fffffff290 */ /* 0x000fe2000fffe0ff */
[----:B------:R-:W-:Y:S05]  /*5310*/  @!P0 BRA `(.L_x_89) ;  /* 0x0000000000408947 */ /* 0x000fea0003800000 */
        /* <DEDUP_REMOVED lines=16> */
.L_x_89:
[----:B------:R-:W-:Y:S05]  /*5420*/  BSYNC.RECONVERGENT B6 ;  /* 0x0000000000067941 */ /* 0x000fea0003800200 */
.L_x_88:
[----:B------:R-:W-:Y:S01]  /*5430*/  ISETP.NE.U32.AND P3, PT, R138, RZ, PT ;  /* 0x000000ff8a00720c */ /* 0x000fe20003f65070 */
[----:B------:R-:W-:Y:S01]  /*5440*/  UISETP.NE.AND UP1, UPT, UR60, URZ, UPT ;  /* 0x000000ff3c00728c */ /* 0x000fe2000bf25270 */
[----:B------:R-:W-:Y:S02]  /*5450*/  ISETP.NE.U32.AND P4, PT, R134, RZ, PT ;  /* 0x000000ff8600720c */ /* 0x000fe40003f85070 */
[----:B------:R-:W-:Y:S02]  /*5460*/  ISETP.NE.AND.EX P3, PT, R139, RZ, PT, P3 ;  /* 0x000000ff8b00720c */ /* 0x000fe40003f65330 */
[----:B------:R-:W-:Y:S02]  /*5470*/  PLOP3.LUT P1, PT, PT, PT, PT, 0x8, 0x80 ;  /* 0x000000000080781c */ /* 0x000fe40003f2e170 */
[----:B------:R-:W-:Y:S02]  /*5480*/  PLOP3.LUT P0, PT, PT, PT, UP1, 0x80, 0x8 ;  /* 0x000000000008781c */ /* 0x000fe40003f0f018 */
[----:B------:R-:W-:Y:S02]  /*5490*/  ISETP.NE.AND.EX P4, PT, R135, RZ, PT, P4 ;  /* 0x000000ff8700720c */ /* 0x000fe40003f85340 */
[----:B------:R-:W2:Y:S09]  /*54a0*/  @UP1 LDCU.64 UR4, c[0x0][0x888] ;  /* 0x00011100ff0417ac */ /* 0x000eb20008000a00 */
[----:B------:R-:W-:Y:S01]  /*54b0*/  @P0 PLOP3.LUT P1, PT, P3, PT, PT, 0x80, 0x8 ;  /* 0x000000000008081c */ /* 0x000fe20001f2f070 */
[----:B--2---:R-:W-:Y:S04]  /*54c0*/  @UP1 UISETP.NE.U32.AND UP0, UPT, UR4, URZ, UPT ;  /* 0x000000ff0400128c */ /* 0x004fe8000bf05070 */
[----:B------:R-:W-:Y:S04]  /*54d0*/  @UP1 UISETP.NE.AND.EX UP0, UPT, UR5, URZ, UPT, UP0 ;  /* 0x000000ff0500128c */ /* 0x000fe8000bf05300 */
[----:B------:R-:W-:Y:S01]  /*54e0*/  @UP1 USEL UR4, URZ, 0xffffffff, UP0 ;  /* 0xffffffffff041887 */ /* 0x000fe20008000000 */
[----:B------:R-:W-:Y:S11]  /*54f0*/  @!P3 BRA `(.L_x_90) ;  /* 0x000000000030b947 */ /* 0x000ff60003800000 */
        /* <DEDUP_REMOVED lines=12> */
.L_x_90:
[----:B------:R-:W-:Y:S05]  /*55c0*/  @!P4 BRA `(.L_x_91) ;  /* 0x000000000024c947 */ /* 0x000fea0003800000 */
[----:B------:R-:W-:Y:S01]  /*55d0*/  ISETP.NE.U32.AND P2, PT, R132, RZ, PT ;  /* 0x000000ff8400720c */ /* 0x000fe20003f45070 */
[----:B------:R-:W2:Y:S03]  /*55e0*/  LDCU.64 UR6, c[0x0][0x358] ;  /* 0x00006b00ff0677ac */ /* 0x000ea60008000a00 */
[----:B------:R-:W-:Y:S11]  /*55f0*/  ISETP.NE.AND.EX P2, PT, R133, RZ, PT, P2 ;  /* 0x000000ff8500720c */ /* 0x000ff60003f45320 */
[----:B------:R-:W-:Y:S02]  /*5600*/  @!UPT UIADD3 URZ, UPT, UPT, URZ, URZ, URZ ;  /* 0x000000fffffff290 */ /* 0x000fe4000fffe0ff */
[----:B------:R-:W4:Y:S01]  /*5610*/  @P2 LDC.64 R2, c[0x0][0x8a8] ;  /* 0x00022a00ff022b82 */ /* 0x000f220000000a00 */
[----:B-1----:R-:W-:Y:S04]  /*5620*/  @P2 IMAD R0, R134, UR36, RZ ;  /* 0x0000002486002c24 */ /* 0x002fe8000f8e02ff */
[----:B----4-:R-:W-:Y:S05]  /*5630*/  @P2 IMAD.WIDE R2, R0, 0x4, R2 ;  /* 0x0000000400022825 */ /* 0x010fea00078e0202 */
[----:B--2--5:R2:W5:Y:S02]  /*5640*/  @P2 LDG.E R70, desc[UR6][R2.64] ;  /* 0x0000000602462981 */ /* 0x024564000c1e1900 */
[----:B--2---:R-:W4:Y:S02]  /*5650*/  @!P2 LDC R70, c[0x0][0x8a0] ;  /* 0x00022800ff46ab82 */ /* 0x004f240000000800 */
.L_x_91:
[----:B---3-5:R-:W-:Y:S01]  /*5660*/  @P0 FSETP.NEU.AND P4, PT, R71, RZ, PT ;  /* 0x000000ff4700020b */ /* 0x028fe20003f8d000 */
[----:B-1----:R-:W-:Y:S01]  /*5670*/  IMAD.U32 R0, RZ, RZ, UR4 ;  /* 0x00000004ff007e24 */ /* 0x002fe2000f8e00ff */
[----:B------:R-:W-:Y:S01]  /*5680*/  @P0 LOP3.LUT P2, RZ, R141, 0xff, RZ, 0xc0, !PT ;  /* 0x000000ff8dff0812 */ /* 0x000fe2000784c0ff */
[----:B------:R-:W-:Y:S01]  /*5690*/  BSSY B1, `(.L_x_92) ;  /* 0x000003d000017945 */ /* 0x000fe20003800000 */
[----:B------:R-:W-:Y:S02]  /*56a0*/  @P0 SEL R2, RZ, 0xffffffff, P4 ;  /* 0xffffffffff020807 */ /* 0x000fe40002000000 */
[----:B------:R-:W-:Y:S02]  /*56b0*/  CS2R R18, SRZ ;  /* 0x0000000000127805 */ /* 0x000fe4000001ff00 */
[----:B------:R-:W-:Y:S02]  /*56c0*/  LEA R22, R68, UR44, 0x3 ;  /* 0x0000002c44167c11 */ /* 0x000fe4000f8e18ff */
[----:B------:R-:W-:Y:S02]  /*56d0*/  CS2R R16, SRZ ;  /* 0x0000000000107805 */ /* 0x000fe4000001ff00 */
[----:B------:R-:W-:Y:S02]  /*56e0*/  @P1 SEL R2, R0, R2, !P2 ;  /* 0x0000000200021207 */ /* 0x000fe40005000000 */
[----:B------:R-:W-:Y:S02]  /*56f0*/  CS2R R26, SRZ ;  /* 0x00000000001a7805 */ /* 0x000fe4000001ff00 */
[----:B------:R-:W-:Y:S02]  /*5700*/  SHF.L.U32 R4, R146, 0x1f, RZ ;  /* 0x0000001f92047819 */ /* 0x000fe400000006ff */
[----:B------:R-:W-:Y:S02]  /*5710*/  CS2R R24, SRZ ;  /* 0x0000000000187805 */ /* 0x000fe4000001ff00 */
[----:B------:R-:W-:Y:S02]  /*5720*/  @P0 LOP3.LUT R2, R2, 0x1, RZ, 0xc0, !PT ;  /* 0x0000000102020812 */ /* 0x000fe400078ec0ff */
[----:B------:R-:W-:Y:S02]  /*5730*/  CS2R R30, SRZ ;  /* 0x00000000001e7805 */ /* 0x000fe4000001ff00 */
[----:B------:R-:W-:Y:S02]  /*5740*/  PLOP3.LUT P5, PT, PT, PT, PT, 0x8, 0x80 ;  /* 0x000000000080781c */ /* 0x000fe40003fae170 */
[----:B------:R-:W-:Y:S02]  /*5750*/  CS2R R28, SRZ ;  /* 0x00000000001c7805 */ /* 0x000fe4000001ff00 */
[----:B------:R-:W-:Y:S01]  /*5760*/  ISETP.NE.U32.OR P1, PT, R2, 0x1, !P0 ;  /* 0x000000010200780c */ /* 0x000fe20004725470 */
[----:B------:R-:W-:Y:S01]  /*5770*/  IMAD R2, R68, 0x40, R69 ;  /* 0x0000004044027824 */ /* 0x000fe200078e0245 */
[----:B------:R-:W-:Y:S02]  /*5780*/  CS2R R34, SRZ ;  /* 0x0000000000227805 */ /* 0x000fe4000001ff00 */
[----:B------:R-:W-:Y:S09]  /*5790*/  CS2R R32, SRZ ;  /* 0x0000000000207805 */ /* 0x000ff2000001ff00 */
[----:B------:R-:W-:Y:S04]  /*57a0*/  @P1 SHF.L.U32 R0, R144, 0x1f, RZ ;  /* 0x0000001f90001819 */ /* 0x000fe800000006ff */
[----:B------:R-:W1:Y:S01]  /*57b0*/  @P1 SYNCS.PHASECHK.TRANS64.TRYWAIT P0, [UR44+0x50], R0 ;  /* 0x00005000ff0015a7 */ /* 0x000e62000800112c */
[----:B------:R2:W3:Y:S01]  /*57c0*/  SYNCS.PHASECHK.TRANS64.TRYWAIT P4, [R22+URZ+0x90], R4 ;  /* 0x00009004160075a7 */ /* 0x0004e200080811ff */
[----:B-1----:R-:W-:Y:S01]  /*57d0*/  @P1 PLOP3.LUT P5, PT, P0, PT, PT, 0x8, 0x80 ;  /* 0x000000000080181c */ /* 0x002fe200007ae170 */
[----:B------:R-:W-:Y:S01]  /*57e0*/  @!UPT UIADD3 URZ, UPT, UPT, URZ, URZ, URZ ;  /* 0x000000fffffff290 */ /* 0x000fe2000fffe0ff */
[----:B--23--:R-:W-:Y:S11]  /*57f0*/  @!P1 BRA `(.L_x_93) ;  /* 0x0000000000989947 */ /* 0x00cff60003800000 */
[----:B------:R-:W-:Y:S01]  /*5800*/  ISETP.NE.U32.AND P0, PT, RZ, UR56, PT ;  /* 0x00000038ff007c0c */ /* 0x000fe2000bf05070 */
[----:B------:R-:W-:Y:S01]  /*5810*/  BSSY B0, `(.L_x_94) ;  /* 0x0000016000007945 */ /* 0x000fe20003800000 */
[----:B------:R-:W-:Y:S02]  /*5820*/  FSETP.NEU.AND P2, PT, R71, RZ, PT ;  /* 0x000000ff4700720b */ /* 0x000fe40003f4d000 */
[----:B------:R-:W-:Y:S02]  /*5830*/  CS2R R34, SRZ ;  /* 0x0000000000227805 */ /* 0x000fe4000001ff00 */
[----:B------:R-:W-:Y:S02]  /*5840*/  ISETP.NE.AND.EX P0, PT, RZ, UR57, PT, P0 ;  /* 0x00000039ff007c0c */ /* 0x000fe4000bf05300 */
[----:B------:R-:W-:Y:S02]  /*5850*/  CS2R R32, SRZ ;  /* 0x0000000000207805 */ /* 0x000fe4000001ff00 */
[----:B------:R-:W-:Y:S02]  /*5860*/  LOP3.LUT P1, RZ, R141, 0xff, RZ, 0xc0, !PT ;  /* 0x000000ff8dff7812 */ /* 0x000fe4000782c0ff */
[----:B------:R-:W-:Y:S02]  /*5870*/  CS2R R30, SRZ ;  /* 0x00000000001e7805 */ /* 0x000fe4000001ff00 */
[----:B------:R-:W-:Y:S02]  /*5880*/  SEL R0, RZ, 0xffffffff, P2 ;  /* 0xffffffffff007807 */ /* 0x000fe40001000000 */
[----:B------:R-:W-:Y:S02]  /*5890*/  CS2R R28, SRZ ;  /* 0x00000000001c7805 */ /* 0x000fe4000001ff00 */
[----:B------:R-:W-:Y:S02]  /*58a0*/  SEL R3, RZ, 0xffffffff, P0 ;  /* 0xffffffffff037807 */ /* 0x000fe40000000000 */
[----:B------:R-:W-:Y:S02]  /*58b0*/  CS2R R26, SRZ ;  /* 0x00000000001a7805 */ /* 0x000fe4000001ff00 */
[----:B------:R-:W-:Y:S02]  /*58c0*/  CS2R R24, SRZ ;  /* 0x0000000000187805 */ /* 0x000fe4000001ff00 */
[----:B------:R-:W-:Y:S02]  /*58d0*/  CS2R R18, SRZ ;  /* 0x0000000000127805 */ /* 0x000fe4000001ff00 */
[----:B------:R-:W-:Y:S02]  /*58e0*/  @P3 SEL R0, R3, R0, !P1 ;  /* 0x0000000003003207 */ /* 0x000fe40004800000 */
[----:B------:R-:W-:Y:S02]  /*58f0*/  CS2R R16, SRZ ;  /* 0x0000000000107805 */ /* 0x000fe4000001ff00 */
[----:B------:R-:W-:Y:S04]  /*5900*/  LOP3.LUT R0, R0, 0x1, RZ, 0xc0, !PT ;  /* 0x0000000100007812 */ /* 0x000fe800078ec0ff */
[----:B------:R-:W-:Y:S01]  /*5910*/  ISETP.NE.U32.AND P0, PT, R0, 0x1, PT ;  /* 0x000000010000780c */ /* 0x000fe20003f05070 */
[----:B------:R-:W-:Y:S01]  /*5920*/  @!UPT UIADD3 URZ, UPT, UPT, URZ, URZ, URZ ;  /* 0x000000fffffff290 */ /* 0x000fe2000fffe0ff */
[----:B------:R-:W-:Y:S11]  /*5930*/  @!P5 BRA `(.L_x_95) ;  /* 0x00000000000cd947 */ /* 0x000ff60003800000 */
[----:B------:R-:W-:Y:S04]  /*5940*/  SHF.L.U32 R3, R144, 0x1f, RZ ;  /* 0x0000001f90037819 */ /* 0x000fe800000006ff */
[----:B------:R-:W1:Y:S02]  /*5950*/  SYNCS.PHASECHK.TRANS64.TRYWAIT P1, [UR44+0x50], R3 ;  /* 0x00005003ff0075a7 */ /* 0x000e64000802112c */
[----:B-1----:R-:W-:Y:S05]  /*5960*/  @!P1 BRA `(.L_x_96) ;  /* 0x0000001c00749947 */ /* 0x002fea0003800000 */
.L_x_95:
[----:B------:R-:W-:Y:S05]  /*5970*/  BSYNC B0 ;  /* 0x0000000000007941 */ /* 0x000fea0003800000 */
.L_x_94:
[----:B------:R2:W3:Y:S01]  /*5980*/  @P0 LDS.128 R32, [R140+UR44+0x200] ;  /* 0x0002002c8c200984 */ /* 0x0004e20008000c00 */
[----:B------:R-:W-:Y:S01]  /*5990*/  UIADD3 UR4, UPT, UPT, UR44, 0x58, URZ ;  /* 0x000000582c047890 */ /* 0x000fe2000fffe0ff */
[----:B------:R-:W-:Y:S02]  /*59a0*/  LOP3.LUT R144, R144, 0x1, RZ, 0x3c, !PT ;  /* 0x0000000190907812 */ /* 0x000fe400078e3cff */
[----:B------:R2:W1:Y:S01]  /*59b0*/  @P0 LDS.128 R28, [R149+0x10] ;  /* 0x00001000951c0984 */ /* 0x0004620000000c00 */
[----:B------:R-:W-:Y:S03]  /*59c0*/  UPRMT UR4, UR61, 0x654, UR4 ;  /* 0x000006543d047896 */ /* 0x000fe60008000004 */
[----:B------:R2:W1:Y:S04]  /*59d0*/  @P0 LDS.128 R24, [R148+0x20] ;  /* 0x0000200094180984 */ /* 0x0004680000000c00 */
[----:B------:R2:W1:Y:S01]  /*59e0*/  @P0 LDS.128 R16, [R147+0x30] ;  /* 0x0000300093100984 */ /* 0x0004620000000c00 */
[----:B------:R-:W-:Y:S01]  /*59f0*/  @!PT LDS RZ, [RZ] ;  /* 0x00000000fffff984 */ /* 0x000fe20000000800 */
[----:B------:R-:W-:Y:S01]  /*5a00*/  @!PT LDS RZ, [RZ] ;  /* 0x00000000fffff984 */ /* 0x000fe20000000800 */
[----:B------:R-:W-:Y:S01]  /*5a10*/  @!PT LDS RZ, [RZ] ;  /* 0x00000000fffff984 */ /* 0x000fe20000000800 */
[----:B------:R-:W-:Y:S01]  /*5a20*/  @!PT LDS RZ, [RZ] ;  /* 0x00000000fffff984 */ /* 0x000fe20000000800 */
[----:B------:R5:W-:Y:S06]  /*5a30*/  MEMBAR.ALL.CTA ;  /* 0x0000000000007992 */ /* 0x000bec0000008000 */
[----:B-----5:R-:W5:Y:S02]  /*5a40*/  FENCE.VIEW.ASYNC.S ;  /* 0x00000000000073c6 */ /* 0x020f640000000000 */
[----:B-----5:R-:W-:Y:S01]  /*5a50*/  SYNCS.ARRIVE.TRANS64.RED.A1T0 RZ, [UR4], RZ ;  /* 0x000000ffffff79a7 */ /* 0x020fe20008100404 */
.L_x_93:
[----:B------:R-:W-:Y:S05]  /*5a60*/  BSYNC B1 ;  /* 0x0000000000017941 */ /* 0x000fea0003800000 */
.L_x_92:
[----:B-1----:R-:W-:Y:S04]  /*5a70*/  SHF.R.U32.HI R0, RZ, 0x15, R2 ;  /* 0x00000015ff007819 */ /* 0x002fe80000011602 */
[----:B------:R-:W-:Y:S01]  /*5a80*/  LOP3.LUT P0, RZ, R0, 0x3, R142, 0x48, !PT ;  /* 0x0000000300ff7812 */ /* 0x000fe2000780488e */
[----:B------:R-:W-:Y:S01]  /*5a90*/  @!UPT UIADD3 URZ, UPT, UPT, URZ, URZ, URZ ;  /* 0x000000fffffff290 */ /* 0x000fe2000fffe0ff */
[----:B------:R-:W-:Y:S11]  /*5aa0*/  @P4 BRA `(.L_x_97) ;  /* 0x0000000000084947 */ /* 0x000ff60003800000 */
[----:B------:R-:W1:Y:S02]  /*5ab0*/  SYNCS.PHASECHK.TRANS64.TRYWAIT P1, [R22+URZ+0x90], R4 ;  /* 0x00009004160075a7 */ /* 0x000e6400080211ff */
[----:B-1----:R-:W-:Y:S05]  /*5ac0*/  @!P1 BRA `(.L_x_98) ;  /* 0x0000001c00349947 */ /* 0x002fea0003800000 */
.L_x_97:
[----:B------:R-:W-:Y:S05]  /*5ad0*/  @!P0 BRA `(.L_x_99) ;  /* 0x0000000000408947 */ /* 0x000fea0003800000 */
[----:B------:R-:W1:Y:S01]  /*5ae0*/  LDCU.64 UR8, c[0x4][0x70] ;  /* 0x01000e00ff0877ac */ /* 0x000e620008000a00 */
[----:B------:R-:W-:Y:S01]  /*5af0*/  MOV R15, 0x0 ;  /* 0x00000000000f7802 */ /* 0x000fe20000000f00 */
[----:B------:R-:W-:Y:S02]  /*5b00*/  HFMA2 R12, -RZ, RZ, 0, 5.9604644775390625e-08 ;  /* 0x00000001ff0c7431 */ /* 0x000fe400000001ff */
[----:B------:R-:W-:Y:S02]  /*5b10*/  IMAD.MOV.U32 R8, RZ, RZ, 0x192 ;  /* 0x00000192ff087424 */ /* 0x000fe400078e00ff */
[----:B------:R-:W-:Y:S01]  /*5b20*/  IMAD.MOV.U32 R13, RZ, RZ, RZ ;  /* 0x000000ffff0d7224 */ /* 0x000fe200078e00ff */
[----:B------:R-:W5:Y:S01]  /*5b30*/  LDCU.64 UR6, c[0x4][0x78] ;  /* 0x01000f00ff0677ac */ /* 0x000f620008000a00 */
[----:B------:R-:W2:Y:S01]  /*5b40*/  LDC.64 R14, c[0x4][R15] ;  /* 0x010000000f0e7b82 */ /* 0x000ea20000000a00 */
[----:B------:R-:W3:Y:S01]  /*5b50*/  LDCU.64 UR4, c[0x4][0x10] ;  /* 0x01000200ff0477ac */ /* 0x000ee20008000a00 */
[----:B-1----:R-:W-:Y:S01]  /*5b60*/  MOV R5, UR9 ;  /* 0x0000000900057c02 */ /* 0x002fe20008000f00 */
[----:B------:R-:W-:Y:S01]  /*5b70*/  IMAD.U32 R4, RZ, RZ, UR8 ;  /* 0x00000008ff047e24 */ /* 0x000fe2000f8e00ff */
[----:B-----5:R-:W-:Y:S01]  /*5b80*/  MOV R7, UR7 ;  /* 0x0000000700077c02 */ /* 0x020fe20008000f00 */
[----:B------:R-:W-:Y:S01]  /*5b90*/  IMAD.U32 R6, RZ, RZ, UR6 ;  /* 0x00000006ff067e24 */ /* 0x000fe2000f8e00ff */
[----:B---3--:R-:W-:Y:S01]  /*5ba0*/  MOV R11, UR5 ;  /* 0x00000005000b7c02 */ /* 0x008fe20008000f00 */
[----:B------:R-:W-:Y:S02]  /*5bb0*/  IMAD.U32 R10, RZ, RZ, UR4 ;  /* 0x00000004ff0a7e24 */ /* 0x000fe4000f8e00ff */
[----:B------:R-:W-:Y:S07]  /*5bc0*/  LEPC R20, `(.L_x_99) ;  /* 0x000000001014794e */ /* 0x000fee0000000000 */
[----:B--2-4-:R-:W-:Y:S05]  /*5bd0*/  CALL.ABS.NOINC R14 ;  /* 0x000000000e007343 */ /* 0x014fea0003c00000 */
.L_x_99:
[----:B------:R-:W-:Y:S01]  /*5be0*/  LOP3.LUT P0, RZ, R131, 0x60, RZ, 0xc0, !PT ;  /* 0x0000006083ff7812 */ /* 0x000fe2000780c0ff */
[----:B------:R-:W-:Y:S05]  /*5bf0*/  WARPSYNC.ALL ;  /* 0x0000000000007948 */ /* 0x000fea0003800000 */
[----:B------:R-:W-:Y:S01]  /*5c00*/  R2UR UR4, R2 ;  /* 0x00000000020472ca */ /* 0x000fe200000e0000 */
[----:B------:R-:W-:Y:S01]  /*5c10*/  BSSY.RECONVERGENT B0, `(.L_x_100) ;  /* 0x0000120000007945 */ /* 0x000fe20003800200 */
[----:B---3--:R-:W-:Y:S02]  /*5c20*/  F2FP.F16.E5M2.UNPACK_B R2, R32 ;  /* 0x00000020ff02723e */ /* 0x008fe400020004ff */
[-C--:B------:R-:W-:Y:S02]  /*5c30*/  F2FP.F16.E5M2.UNPACK_B R21, R33.reuse ;  /* 0x00000021ff15723e */ /* 0x080fe400020004ff */
[----:B------:R-:W-:Y:S01]  /*5c40*/  F2FP.F16.E5M2.UNPACK_B R12, R28 ;  /* 0x0000001cff0c723e */ /* 0x000fe200020004ff */
[----:B------:R-:W-:Y:S01]  /*5c50*/  HADD2.F32 R0, -RZ, R2.H0_H0 ;  /* 0x20000002ff007230 */ /* 0x000fe20000004100 */
[----:B------:R-:W-:Y:S01]  /*5c60*/  F2FP.F16.E5M2.UNPACK_B R32, R32.H1 ;  /* 0x00000020ff20723e */ /* 0x000fe200030004ff */
[--C-:B------:R-:W-:Y:S01]  /*5c70*/  HADD2.F32 R73, -RZ, R21.reuse.H0_H0 ;  /* 0x20000015ff497230 */ /* 0x100fe20000004100 */
[----:B------:R-:W-:Y:S01]  /*5c80*/  F2FP.F16.E5M2.UNPACK_B R33, R33.H1 ;  /* 0x00000021ff21723e */ /* 0x000fe200030004ff */
[----:B------:R-:W-:Y:S01]  /*5c90*/  HADD2.F32 R74, -RZ, R21.H1_H1 ;  /* 0x30000015ff4a7230 */ /* 0x000fe20000004100 */
[-C--:B------:R-:W-:Y:S01]  /*5ca0*/  F2FP.F16.E5M2.UNPACK_B R20, R34.reuse ;  /* 0x00000022ff14723e */ /* 0x080fe200020004ff */
[--C-:B------:R-:W-:Y:S01]  /*5cb0*/  HADD2.F32 R3, -RZ, R32.reuse.H0_H0 ;  /* 0x20000020ff037230 */ /* 0x100fe20000004100 */
[----:B------:R-:W-:Y:S01]  /*5cc0*/  F2FP.F16.E5M2.UNPACK_B R15, R34.H1 ;  /* 0x00000022ff0f723e */ /* 0x000fe200030004ff */
[----:B------:R-:W-:Y:S01]  /*5cd0*/  HADD2.F32 R72, -RZ, R32.H1_H1 ;  /* 0x30000020ff487230 */ /* 0x000fe20000004100 */
[-C--:B------:R-:W-:Y:S01]  /*5ce0*/  F2FP.F16.E5M2.UNPACK_B R14, R35.reuse ;  /* 0x00000023ff0e723e */ /* 0x080fe200020004ff */
[--C-:B------:R-:W-:Y:S01]  /*5cf0*/  HADD2.F32 R75, -RZ, R33.reuse.H0_H0 ;  /* 0x20000021ff4b7230 */ /* 0x100fe20000004100 */
[----:B------:R-:W-:Y:S01]  /*5d00*/  F2FP.F16.E5M2.UNPACK_B R13, R35.H1 ;  /* 0x00000023ff0d723e */ /* 0x000fe200030004ff */
[----:B------:R-:W-:Y:S01]  /*5d10*/  HADD2.F32 R76, -RZ, R33.H1_H1 ;  /* 0x30000021ff4c7230 */ /* 0x000fe20000004100 */
[----:B------:R-:W-:Y:S01]  /*5d20*/  F2FP.F16.E5M2.UNPACK_B R28, R28.H1 ;  /* 0x0000001cff1c723e */ /* 0x000fe200030004ff */
[--C-:B------:R-:W-:Y:S01]  /*5d30*/  HADD2.F32 R77, -RZ, R20.reuse.H0_H0 ;  /* 0x20000014ff4d7230 */ /* 0x100fe20000004100 */
[-C--:B------:R-:W-:Y:S01]  /*5d40*/  F2FP.F16.E5M2.UNPACK_B R11, R29.reuse ;  /* 0x0000001dff0b723e */ /* 0x080fe200020004ff */
        /* <DEDUP_REMOVED lines=15> */
[----:B------:R-:W-:Y:S01]  /*5e40*/  R2UR UR5, R22 ;  /* 0x00000000160572ca */ /* 0x000fe200000e0000 */
        /* <DEDUP_REMOVED lines=29> */
[----:B------:R-:W-:Y:S01]  /*6020*/  IADD3 R68, PT, PT, R68, 0x1, RZ ;  /* 0x0000000144447810 */ /* 0x000fe20007ffe0ff */
[--C-:B------:R-:W-:Y:S02]  /*6030*/  HADD2.F32 R101, -RZ, R5.reuse.H0_H0 ;  /* 0x20000005ff657230 */ /* 0x100fe40000004100 */
[----:B------:R-:W-:Y:S02]  /*6040*/  HADD2.F32 R102, -RZ, R5.H1_H1 ;  /* 0x30000005ff667230 */ /* 0x000fe40000004100 */
[--C-:B------:R-:W-:Y:S02]  /*6050*/  HADD2.F32 R103, -RZ, R4.reuse.H0_H0 ;  /* 0x20000004ff677230 */ /* 0x100fe40000004100 */
[----:B------:R-:W-:Y:S02]  /*6060*/  HADD2.F32 R104, -RZ, R4.H1_H1 ;  /* 0x30000004ff687230 */ /* 0x000fe40000004100 */
[----:B------:R-:W1:Y:S01]  /*6070*/  LDTM.x64 R4, tmem[UR4] ;  /* 0x00000004000479ee */ /* 0x000e620008340000 */
[----:B------:R-:W-:Y:S01]  /*6080*/  NOP ;  /* 0x0000000000007918 */ /* 0x000fe20000000000 */
[----:B------:R-:W-:Y:S01]  /*6090*/  UIADD3 UR4, UPT, UPT, UR5, 0xb0, URZ ;  /* 0x000000b005047890 */ /* 0x000fe2000fffe0ff */
[----:B------:R-:W-:Y:S02]  /*60a0*/  HADD2.F32 R2, -RZ, R2.H1_H1 ;  /* 0x30000002ff027230 */ /* 0x000fe40000004100 */
[--C-:B------:R-:W-:Y:S01]  /*60b0*/  HADD2.F32 R105, -RZ, R106.reuse.H0_H0 ;  /* 0x2000006aff697230 */ /* 0x100fe20000004100 */
[----:B------:R-:W-:Y:S01]  /*60c0*/  UPRMT UR4, UR61, 0x654, UR4 ;  /* 0x000006543d047896 */ /* 0x000fe20008000004 */
[----:B------:R-:W-:Y:S02]  /*60d0*/  HADD2.F32 R106, -RZ, R106.H1_H1 ;  /* 0x3000006aff6a7230 */ /* 0x000fe40000004100 */
[--C-:B------:R-:W-:Y:S02]  /*60e0*/  HADD2.F32 R109, -RZ, R110.reuse.H0_H0 ;  /* 0x2000006eff6d7230 */ /* 0x100fe40000004100 */
[----:B------:R-:W-:Y:S02]  /*60f0*/  HADD2.F32 R110, -RZ, R110.H1_H1 ;  /* 0x3000006eff6e7230 */ /* 0x000fe40000004100 */
[--C-:B------:R-:W-:Y:S02]  /*6100*/  HADD2.F32 R113, -RZ, R114.reuse.H0_H0 ;  /* 0x20000072ff717230 */ /* 0x100fe40000004100 */
[----:B-1----:R-:W-:Y:S01]  /*6110*/  SYNCS.ARRIVE.TRANS64.RED.A1T0 RZ, [UR4], RZ ;  /* 0x000000ffffff79a7 */ /* 0x002fe20008100404 */
[----:B------:R-:W-:Y:S02]  /*6120*/  HADD2.F32 R114, -RZ, R114.H1_H1 ;  /* 0x30000072ff727230 */ /* 0x000fe40000004100 */
[--C-:B------:R-:W-:Y:S02]  /*6130*/  HADD2.F32 R117, -RZ, R118.reuse.H0_H0 ;  /* 0x20000076ff757230 */ /* 0x100fe40000004100 */
[----:B------:R-:W-:Y:S02]  /*6140*/  HADD2.F32 R118, -RZ, R118.H1_H1 ;  /* 0x30000076ff767230 */ /* 0x000fe40000004100 */
[--C-:B------:R-:W-:Y:S02]  /*6150*/  HADD2.F32 R121, -RZ, R122.reuse.H0_H0 ;  /* 0x2000007aff797230 */ /* 0x100fe40000004100 */
[C---:B----4-:R-:W-:Y:S01]  /*6160*/  FMUL R4, R70.reuse, R4 ;  /* 0x0000000446047220 */ /* 0x050fe20000400000 */
[C---:B------:R-:W-:Y:S01]  /*6170*/  FMUL R5, R70.reuse, R5 ;  /* 0x0000000546057220 */ /* 0x040fe20000400000 */
[C---:B------:R-:W-:Y:S01]  /*6180*/  FMUL R8, R70.reuse, R8 ;  /* 0x0000000846087220 */ /* 0x040fe20000400000 */
[C---:B------:R-:W-:Y:S01]  /*6190*/  FMUL R9, R70.reuse, R9 ;  /* 0x0000000946097220 */ /* 0x040fe20000400000 */
[C---:B------:R-:W-:Y:S01]  /*61a0*/  FFMA R4, R71.reuse, R0, R4 ;  /* 0x0000000047047223 */ /* 0x040fe20000000004 */
[C---:B------:R-:W-:Y:S01]  /*61b0*/  FFMA R5, R71.reuse, R2, R5 ;  /* 0x0000000247057223 */ /* 0x040fe20000000005 */
[C---:B------:R-:W-:Y:S01]  /*61c0*/  FMUL R12, R70.reuse, R12 ;  /* 0x0000000c460c7220 */ /* 0x040fe20000400000 */
[C---:B------:R-:W-:Y:S01]  /*61d0*/  FMUL R13, R70.reuse, R13 ;  /* 0x0000000d460d7220 */ /* 0x040fe20000400000 */
[C---:B------:R-:W-:Y:S01]  /*61e0*/  FMUL R16, R70.reuse, R16 ;  /* 0x0000001046107220 */ /* 0x040fe20000400000 */
[C---:B------:R-:W-:Y:S01]  /*61f0*/  FMUL R17, R70.reuse, R17 ;  /* 0x0000001146117220 */ /* 0x040fe20000400000 */
[C---:B------:R-:W-:Y:S01]  /*6200*/  FMUL R0, R70.reuse, R20 ;  /* 0x0000001446007220 */ /* 0x040fe20000400000 */
[C---:B------:R-:W-:Y:S01]  /*6210*/  FMUL R2, R70.reuse, R21 ;  /* 0x0000001546027220 */ /* 0x040fe20000400000 */
[C---:B------:R-:W-:Y:S01]  /*6220*/  FMUL R21, R70.reuse, R28 ;  /* 0x0000001c46157220 */ /* 0x040fe20000400000 */
[----:B------:R-:W-:Y:S02]  /*6230*/  HADD2.F32 R122, -RZ, R122.H1_H1 ;  /* 0x3000007aff7a7230 */ /* 0x000fe40000004100 */
[C---:B------:R-:W-:Y:S01]  /*6240*/  FMUL R6, R70.reuse, R6 ;  /* 0x0000000646067220 */ /* 0x040fe20000400000 */
[--C-:B------:R-:W-:Y:S02]  /*6250*/  HADD2.F32 R125, -RZ, R126.reuse.H0_H0 ;  /* 0x2000007eff7d7230 */ /* 0x100fe40000004100 */
[C---:B------:R-:W-:Y:S01]  /*6260*/  FMUL R7, R70.reuse, R7 ;  /* 0x0000000746077220 */ /* 0x040fe20000400000 */
[----:B------:R-:W-:Y:S02]  /*6270*/  HADD2.F32 R126, -RZ, R126.H1_H1 ;  /* 0x3000007eff7e7230 */ /* 0x000fe40000004100 */
[C---:B------:R-:W-:Y:S01]  /*6280*/  FFMA R6, R71.reuse, R3, R6 ;  /* 0x0000000347067223 */ /* 0x040fe20000000006 */
[C---:B------:R-:W-:Y:S01]  /*6290*/  FMUL R10, R70.reuse, R10 ;  /* 0x0000000a460a7220 */ /* 0x040fe20000400000 */
[C---:B------:R-:W-:Y:S01]  /*62a0*/  FFMA R7, R71.reuse, R72, R7 ;  /* 0x0000004847077223 */ /* 0x040fe20000000007 */
[C---:B------:R-:W-:Y:S01]  /*62b0*/  FFMA R8, R71.reuse, R73, R8 ;  /* 0x0000004947087223 */ /* 0x040fe20000000008 */
[C---:B------:R-:W-:Y:S01]  /*62c0*/  FFMA R9, R71.reuse, R74, R9 ;  /* 0x0000004a47097223 */ /* 0x040fe20000000009 */
[C---:B------:R-:W-:Y:S01]  /*62d0*/  FFMA R10, R71.reuse, R75, R10 ;  /* 0x0000004b470a7223 */ /* 0x040fe2000000000a */
[--C-:B------:R-:W-:Y:S02]  /*62e0*/  HADD2.F32 R74, -RZ, R129.reuse.H0_H0 ;  /* 0x20000081ff4a7230 */ /* 0x100fe40000004100 */
[C---:B------:R-:W-:Y:S01]  /*62f0*/  FMUL R11, R70.reuse, R11 ;  /* 0x0000000b460b7220 */ /* 0x040fe20000400000 */
[----:B------:R-:W-:Y:S02]  /*6300*/  HADD2.F32 R75, -RZ, R129.H1_H1 ;  /* 0x30000081ff4b7230 */ /* 0x000fe40000004100 */
[C---:B------:R-:W-:Y:S01]  /*6310*/  FMUL R14, R70.reuse, R14 ;  /* 0x0000000e460e7220 */ /* 0x040fe20000400000 */
[--C-:B------:R-:W-:Y:S02]  /*6320*/  HADD2.F32 R72, -RZ, R130.reuse.H0_H0 ;  /* 0x20000082ff487230 */ /* 0x100fe40000004100 */
[C---:B------:R-:W-:Y:S01]  /*6330*/  FFMA R11, R71.reuse, R76, R11 ;  /* 0x0000004c470b7223 */ /* 0x040fe2000000000b */
[C---:B------:R-:W-:Y:S01]  /*6340*/  FFMA R12, R71.reuse, R77, R12 ;  /* 0x0000004d470c7223 */ /* 0x040fe2000000000c */
[----:B------:R-:W-:Y:S01]  /*6350*/  FFMA R13, R71, R78, R13 ;  /* 0x0000004e470d7223 */ /* 0x000fe2000000000d */
[----:B------:R-:W-:Y:S01]  /*6360*/  F2FP.SATFINITE.E5M2.F32.PACK_AB_MERGE_C R76, R7, R6, RZ ;  /* 0x00000006074c723e */ /* 0x000fe200048060ff */
[----:B------:R-:W-:Y:S01]  /*6370*/  FFMA R14, R71, R79, R14 ;  /* 0x0000004f470e7223 */ /* 0x000fe2000000000e */
[----:B------:R-:W-:Y:S01]  /*6380*/  F2FP.SATFINITE.E5M2.F32.PACK_AB_MERGE_C R129, R11, R10, RZ ;  /* 0x0000000a0b81723e */ /* 0x000fe200048060ff */
[C---:B------:R-:W-:Y:S01]  /*6390*/  FMUL R7, R70.reuse, R24 ;  /* 0x0000001846077220 */ /* 0x040fe20000400000 */
[C---:B------:R-:W-:Y:S01]  /*63a0*/  FMUL R10, R70.reuse, R25 ;  /* 0x00000019460a7220 */ /* 0x040fe20000400000 */
[C---:B------:R-:W-:Y:S01]  /*63b0*/  FMUL R25, R70.reuse, R32 ;  /* 0x0000002046197220 */ /* 0x040fe20000400000 */
[----:B------:R-:W-:Y:S02]  /*63c0*/  HADD2.F32 R73, -RZ, R130.H1_H1 ;  /* 0x30000082ff497230 */ /* 0x000fe40000004100 */
[C---:B------:R-:W-:Y:S01]  /*63d0*/  FMUL R15, R70.reuse, R15 ;  /* 0x0000000f460f7220 */ /* 0x040fe20000400000 */
[C---:B------:R-:W-:Y:S01]  /*63e0*/  FMUL R18, R70.reuse, R18 ;  /* 0x0000001246127220 */ /* 0x040fe20000400000 */
[C---:B------:R-:W-:Y:S01]  /*63f0*/  FMUL R19, R70.reuse, R19 ;  /* 0x0000001346137220 */ /* 0x040fe20000400000 */
[C---:B------:R-:W-:Y:S01]  /*6400*/  FMUL R3, R70.reuse, R22 ;  /* 0x0000001646037220 */ /* 0x040fe20000400000 */
[C---:B------:R-:W-:Y:S01]  /*6410*/  FFMA R15, R71.reuse, R80, R15 ;  /* 0x00000050470f7223 */ /* 0x040fe2000000000f */
[C---:B------:R-:W-:Y:S01]  /*6420*/  FFMA R16, R71.reuse, R81, R16 ;  /* 0x0000005147107223 */ /* 0x040fe20000000010 */
[C---:B------:R-:W-:Y:S01]  /*6430*/  FFMA R17, R71.reuse, R82, R17 ;  /* 0x0000005247117223 */ /* 0x040fe20000000011 */
[C---:B------:R-:W-:Y:S01]  /*6440*/  FFMA R18, R71.reuse, R83, R18 ;  /* 0x0000005347127223 */ /* 0x040fe20000000012 */
        /* <DEDUP_REMOVED lines=16> */
[----:B------:R-:W-:Y:S01]  /*6550*/  FMUL R20, R70, R27 ;  /* 0x0000001b46147220 */ /* 0x000fe20000400000 */
[----:B------:R-:W-:Y:S01]  /*6560*/  F2FP.SATFINITE.E5M2.F32.PACK_AB_MERGE_C R3, R6, R3, RZ ;  /* 0x000000030603723e */ /* 0x000fe200048060ff */
[C---:B------:R-:W-:Y:S01]  /*6570*/  FMUL R23, R70.reuse, R30 ;  /* 0x0000001e46177220 */ /* 0x040fe20000400000 */
[C---:B------:R-:W-:Y:S01]  /*6580*/  FMUL R30, R70.reuse, R37 ;  /* 0x00000025461e7220 */ /* 0x040fe20000400000 */
[C---:B------:R-:W-:Y:S01]  /*6590*/  FFMA R20, R71.reuse, R92, R20 ;  /* 0x0000005c47147223 */ /* 0x040fe20000000014 */
[C---:B------:R-:W-:Y:S01]  /*65a0*/  FFMA R21, R71.reuse, R93, R21 ;  /* 0x0000005d47157223 */ /* 0x040fe20000000015 */
[C---:B------:R-:W-:Y:S01]  /*65b0*/  FFMA R22, R71.reuse, R94, R22 ;  /* 0x0000005e47167223 */ /* 0x040fe20000000016 */
[C---:B------:R-:W-:Y:S01]  /*65c0*/  FFMA R23, R71.reuse, R95, R23 ;  /* 0x0000005f47177223 */ /* 0x040fe20000000017 */
        /* <DEDUP_REMOVED lines=12> */
[----:B------:R-:W-:Y:S01]  /*6690*/  FMUL R38, R70, R45 ;  /* 0x0000002d46267220 */ /* 0x000fe20000400000 */
[C---:B------:R-:W-:Y:S01]  /*66a0*/  FFMA R28, R71.reuse, R100, R28 ;  /* 0x00000064471c7223 */ /* 0x040fe2000000001c */
[----:B------:R-:W-:Y:S01]  /*66b0*/  F2FP.SATFINITE.E5M2.F32.PACK_AB_MERGE_C R6, R22, R21, R6 ;  /* 0x000000151606723e */ /* 0x000fe20004806006 */
[C---:B------:R-:W-:Y:S01]  /*66c0*/  FFMA R29, R71.reuse, R101, R29 ;  /* 0x00000065471d7223 */ /* 0x040fe2000000001d */
[C---:B------:R-:W-:Y:S01]  /*66d0*/  FFMA R30, R71.reuse, R102, R30 ;  /* 0x00000066471e7223 */ /* 0x040fe2000000001e */
[----:B------:R-:W-:Y:S01]  /*66e0*/  FFMA R31, R71, R103, R31 ;  /* 0x00000067471f7223 */ /* 0x000fe2000000001f */
[C---:B------:R-:W-:Y:S01]  /*66f0*/  FMUL R45, R70.reuse, R52 ;  /* 0x00000034462d7220 */ /* 0x040fe20000400000 */
[C---:B------:R-:W-:Y:S01]  /*6700*/  FMUL R52, R70.reuse, R59 ;  /* 0x0000003b46347220 */ /* 0x040fe20000400000 */
[C---:B------:R-:W-:Y:S01]  /*6710*/  FMUL R59, R70.reuse, R66 ;  /* 0x00000042463b7220 */ /* 0x040fe20000400000 */
[----:B------:R-:W-:Y:S01]  /*6720*/  F2FP.SATFINITE.E5M2.F32.PACK_AB_MERGE_C R66, R13, R12, R14 ;  /* 0x0000000c0d42723e */ /* 0x000fe2000480600e */
[C---:B------:R-:W-:Y:S01]  /*6730*/  FMUL R32, R70.reuse, R39 ;  /* 0x0000002746207220 */ /* 0x040fe20000400000 */
[--C-:B------:R-:W-:Y:S02]  /*6740*/  HADD2.F32 R107, -RZ, R108.reuse.H0_H0 ;  /* 0x2000006cff6b7230 */ /* 0x100fe40000004100 */
[C---:B------:R-:W-:Y:S01]  /*6750*/  FMUL R35, R70.reuse, R42 ;  /* 0x0000002a46237220 */ /* 0x040fe20000400000 */
[----:B------:R-:W-:Y:S02]  /*6760*/  HADD2.F32 R108, -RZ, R108.H1_H1 ;  /* 0x3000006cff6c7230 */ /* 0x000fe40000004100 */
[C---:B------:R-:W-:Y:S01]  /*6770*/  FFMA R32, R71.reuse, R104, R32 ;  /* 0x0000006847207223 */ /* 0x040fe20000000020 */
[----:B------:R-:W-:Y:S01]  /*6780*/  FMUL R36, R70, R43 ;  /* 0x0000002b46247220 */ /* 0x000fe20000400000 */
[C---:B------:R-:W-:Y:S01]  /*6790*/  FFMA R33, R71.reuse, R105, R33 ;  /* 0x0000006947217223 */ /* 0x040fe20000000021 */
[C---:B------:R-:W-:Y:S01]  /*67a0*/  FFMA R34, R71.reuse, R106, R34 ;  /* 0x0000006a47227223 */ /* 0x040fe20000000022 */
[--C-:B------:R-:W-:Y:S01]  /*67b0*/  HADD2.F32 R111, -RZ, R112.reuse.H0_H0 ;  /* 0x20000070ff6f7230 */ /* 0x100fe20000004100 */
[----:B------:R-:W-:Y:S01]  /*67c0*/  F2FP.SATFINITE.E5M2.F32.PACK_AB_MERGE_C R32, R32, R31, RZ ;  /* 0x0000001f2020723e */ /* 0x000fe200048060ff */
[C---:B------:R-:W-:Y:S01]  /*67d0*/  FFMA R35, R71.reuse, R107, R35 ;  /* 0x0000006b47237223 */ /* 0x040fe20000000023 */
[----:B------:R-:W-:Y:S02]  /*67e0*/  HADD2.F32 R112, -RZ, R112.H1_H1 ;  /* 0x30000070ff707230 */ /* 0x000fe40000004100 */
[----:B------:R-:W-:Y:S01]  /*67f0*/  FMUL R39, R70, R46 ;  /* 0x0000002e46277220 */ /* 0x000fe20000400000 */
[----:B------:R-:W-:Y:S01]  /*6800*/  F2FP.SATFINITE.E5M2.F32.PACK_AB_MERGE_C R32, R30, R29, R32 ;  /* 0x0000001d1e20723e */ /* 0x000fe20004806020 */
[C---:B------:R-:W-:Y:S01]  /*6810*/  FFMA R36, R71.reuse, R108, R36 ;  /* 0x0000006c47247223 */ /* 0x040fe20000000024 */
[C---:B------:R-:W-:Y:S01]  /*6820*/  FMUL R40, R70.reuse, R47 ;  /* 0x0000002f46287220 */ /* 0x040fe20000400000 */
[C---:B------:R-:W-:Y:S01]  /*6830*/  FFMA R37, R71.reuse, R109, R37 ;  /* 0x0000006d47257223 */ /* 0x040fe20000000025 */
[C---:B------:R-:W-:Y:S01]  /*6840*/  FFMA R38, R71.reuse, R110, R38 ;  /* 0x0000006e47267223 */ /* 0x040fe20000000026 */
[C---:B------:R-:W-:Y:S01]  /*6850*/  FMUL R42, R70.reuse, R49 ;  /* 0x00000031462a7220 */ /* 0x040fe20000400000 */
[--C-:B------:R-:W-:Y:S02]  /*6860*/  HADD2.F32 R115, -RZ, R116.reuse.H0_H0 ;  /* 0x20000074ff737230 */ /* 0x100fe40000004100 */
[C---:B------:R-:W-:Y:S01]  /*6870*/  FFMA R39, R71.reuse, R111, R39 ;  /* 0x0000006f47277223 */ /* 0x040fe20000000027 */
[----:B------:R-:W-:Y:S02]  /*6880*/  HADD2.F32 R116, -RZ, R116.H1_H1 ;  /* 0x30000074ff747230 */ /* 0x000fe40000004100 */
[C---:B------:R-:W-:Y:S01]  /*6890*/  FMUL R43, R70.reuse, R50 ;  /* 0x00000032462b7220 */ /* 0x040fe20000400000 */
[C---:B------:R-:W-:Y:S01]  /*68a0*/  FFMA R40, R71.reuse, R112, R40 ;  /* 0x0000007047287223 */ /* 0x040fe20000000028 */
[C---:B------:R-:W-:Y:S01]  /*68b0*/  FMUL R44, R70.reuse, R51 ;  /* 0x00000033462c7220 */ /* 0x040fe20000400000 */
[C---:B------:R-:W-:Y:S01]  /*68c0*/  FFMA R41, R71.reuse, R113, R41 ;  /* 0x0000007147297223 */ /* 0x040fe20000000029 */
[C---:B------:R-:W-:Y:S01]  /*68d0*/  FMUL R50, R70.reuse, R57 ;  /* 0x0000003946327220 */ /* 0x040fe20000400000 */
[C---:B------:R-:W-:Y:S01]  /*68e0*/  FMUL R57, R70.reuse, R64 ;  /* 0x0000004046397220 */ /* 0x040fe20000400000 */
[----:B------:R-:W-:Y:S01]  /*68f0*/  FFMA R42, R71, R114, R42 ;  /* 0x00000072472a7223 */ /* 0x000fe2000000002a */
[C---:B------:R-:W-:Y:S01]  /*6900*/  FMUL R46, R70.reuse, R53 ;  /* 0x00000035462e7220 */ /* 0x040fe20000400000 */
[--C-:B------:R-:W-:Y:S01]  /*6910*/  HADD2.F32 R119, -RZ, R120.reuse.H0_H0 ;  /* 0x20000078ff777230 */ /* 0x100fe20000004100 */
[----:B------:R-:W-:Y:S01]  /*6920*/  F2FP.SATFINITE.E5M2.F32.PACK_AB_MERGE_C R64, R5, R4, R76 ;  /* 0x000000040540723e */ /* 0x000fe2000480604c */
[C---:B------:R-:W-:Y:S01]  /*6930*/  FMUL R51, R70.reuse, R58 ;  /* 0x0000003a46337220 */ /* 0x040fe20000400000 */
[C---:B------:R-:W-:Y:S01]  /*6940*/  FMUL R53, R70.reuse, R60 ;  /* 0x0000003c46357220 */ /* 0x040fe20000400000 */
[C---:B------:R-:W-:Y:S01]  /*6950*/  FFMA R43, R71.reuse, R115, R43 ;  /* 0x00000073472b7223 */ /* 0x040fe2000000002b */
[----:B------:R-:W-:Y:S02]  /*6960*/  HADD2.F32 R120, -RZ, R120.H1_H1 ;  /* 0x30000078ff787230 */ /* 0x000fe40000004100 */
[C---:B------:R-:W-:Y:S01]  /*6970*/  FMUL R47, R70.reuse, R54 ;  /* 0x00000036462f7220 */ /* 0x040fe20000400000 */
[C---:B------:R-:W-:Y:S01]  /*6980*/  FMUL R58, R70.reuse, R65 ;  /* 0x00000041463a7220 */ /* 0x040fe20000400000 */
[----:B------:R-:W-:Y:S01]  /*6990*/  FMUL R60, R70, R67 ;  /* 0x00000043463c7220 */ /* 0x000fe20000400000 */
[----:B------:R-:W-:Y:S01]  /*69a0*/  F2FP.SATFINITE.E5M2.F32.PACK_AB_MERGE_C R5, R20, R11, RZ ;  /* 0x0000000b1405723e */ /* 0x000fe200048060ff */
[----:B------:R-:W-:Y:S01]  /*69b0*/  FFMA R44, R71, R116, R44 ;  /* 0x00000074472c7223 */ /* 0x000fe2000000002c */
[C---:B------:R-:W-:Y:S01]  /*69c0*/  FMUL R48, R70.reuse, R55 ;  /* 0x0000003746307220 */ /* 0x040fe20000400000 */
[----:B------:R-:W-:Y:S01]  /*69d0*/  F2FP.SATFINITE.E5M2.F32.PACK_AB_MERGE_C R65, R9, R8, R129 ;  /* 0x000000080941723e */ /* 0x000fe20004806081 */
[----:B------:R-:W-:Y:S01]  /*69e0*/  FFMA R45, R71, R117, R45 ;  /* 0x00000075472d7223 */ /* 0x000fe2000000002d */
[----:B------:R-:W-:Y:S01]  /*69f0*/  F2FP.SATFINITE.E5M2.F32.PACK_AB_MERGE_C R67, R17, R16, R18 ;  /* 0x000000101143723e */ /* 0x000fe20004806012 */
[----:B------:R-:W-:Y:S01]  /*6a00*/  FMUL R49, R70, R56 ;  /* 0x0000003846317220 */ /* 0x000fe20000400000 */
[C---:B------:R-:W-:Y:S01]  /*6a10*/  FFMA R46, R71.reuse, R118, R46 ;  /* 0x00000076472e7223 */ /* 0x040fe2000000002e */
[--C-:B------:R-:W-:Y:S02]  /*6a20*/  HADD2.F32 R123, -RZ, R124.reuse.H0_H0 ;  /* 0x2000007cff7b7230 */ /* 0x100fe40000004100 */
[C---:B------:R-:W-:Y:S01]  /*6a30*/  FFMA R47, R71.reuse, R119, R47 ;  /* 0x00000077472f7223 */ /* 0x040fe2000000002f */
[----:B------:R1:W-:Y:S01]  /*6a40*/  STS.128 [R140+UR44+0x2200], R64 ;  /* 0x002200408c007988 */ /* 0x0003e20008000c2c */
[----:B------:R-:W-:Y:S01]  /*6a50*/  HADD2.F32 R124, -RZ, R124.H1_H1 ;  /* 0x3000007cff7c7230 */ /* 0x000fe20000004100 */
[----:B------:R-:W-:Y:S01]  /*6a60*/  F2FP.SATFINITE.E5M2.F32.PACK_AB_MERGE_C R5, R10, R7, R5 ;  /* 0x000000070a05723e */ /* 0x000fe20004806005 */
[C---:B------:R-:W-:Y:S01]  /*6a70*/  FFMA R48, R71.reuse, R120, R48 ;  /* 0x0000007847307223 */ /* 0x040fe20000000030 */
[----:B------:R-:W-:Y:S01]  /*6a80*/  F2FP.SATFINITE.E5M2.F32.PACK_AB_MERGE_C R7, R28, R27, RZ ;  /* 0x0000001b1c07723e */ /* 0x000fe200048060ff */
        /* <DEDUP_REMOVED lines=8> */
[----:B------:R-:W-:Y:S01]  /*6b10*/  FMUL R56, R70, R63 ;  /* 0x0000003f46387220 */ /* 0x000fe20000400000 */
[----:B------:R-:W-:Y:S01]  /*6b20*/  F2FP.SATFINITE.E5M2.F32.PACK_AB_MERGE_C R4, R2, R0, R3 ;  /* 0x000000000204723e */ /* 0x000fe20004806003 */
[C---:B------:R-:W-:Y:S01]  /*6b30*/  FFMA R53, R71.reuse, R125, R53 ;  /* 0x0000007d47357223 */ /* 0x040fe20000000035 */
[----:B------:R-:W-:Y:S01]  /*6b40*/  F2FP.SATFINITE.E5M2.F32.PACK_AB_MERGE_C R7, R26, R25, R7 ;  /* 0x000000191a07723e */ /* 0x000fe20004806007 */
[C---:B------:R-:W-:Y:S01]  /*6b50*/  FFMA R54, R71.reuse, R126, R54 ;  /* 0x0000007e47367223 */ /* 0x040fe20000000036 */
[C---:B------:R-:W-:Y:S01]  /*6b60*/  FFMA R55, R71.reuse, R127, R55 ;  /* 0x0000007f47377223 */ /* 0x040fe20000000037 */
[----:B------:R-:W-:Y:S01]  /*6b70*/  F2FP.SATFINITE.E5M2.F32.PACK_AB_MERGE_C R35, R36, R35, RZ ;  /* 0x000000232423723e */ /* 0x000fe200048060ff */
[C---:B------:R-:W-:Y:S01]  /*6b80*/  FFMA R56, R71.reuse, R128, R56 ;  /* 0x0000008047387223 */ /* 0x040fe20000000038 */
[----:B------:R1:W-:Y:S01]  /*6b90*/  STS.128 [R149+0x2010], R4 ;  /* 0x0020100495007388 */ /* 0x0003e20000000c00 */
[----:B------:R-:W-:Y:S01]  /*6ba0*/  F2FP.SATFINITE.E5M2.F32.PACK_AB_MERGE_C R39, R40, R39, RZ ;  /* 0x000000272827723e */ /* 0x000fe200048060ff */
[C---:B------:R-:W-:Y:S01]  /*6bb0*/  FFMA R57, R71.reuse, R72, R57 ;  /* 0x0000004847397223 */ /* 0x040fe20000000039 */
[----:B------:R-:W-:Y:S01]  /*6bc0*/  F2FP.SATFINITE.E5M2.F32.PACK_AB_MERGE_C R43, R44, R43, RZ ;  /* 0x0000002b2c2b723e */ /* 0x000fe200048060ff */
[C---:B------:R-:W-:Y:S01]  /*6bd0*/  FFMA R58, R71.reuse, R73, R58 ;  /* 0x00000049473a7223 */ /* 0x040fe2000000003a */
[C---:B------:R-:W-:Y:S01]  /*6be0*/  FFMA R59, R71.reuse, R74, R59 ;  /* 0x0000004a473b7223 */ /* 0x040fe2000000003b */
[----:B------:R-:W-:Y:S01]  /*6bf0*/  F2FP.SATFINITE.E5M2.F32.PACK_AB_MERGE_C R33, R34, R33, R35 ;  /* 0x000000212221723e */ /* 0x000fe20004806023 */
[----:B------:R-:W-:Y:S01]  /*6c00*/  FFMA R60, R71, R75, R60 ;  /* 0x0000004b473c7223 */ /* 0x000fe2000000003c */
[----:B------:R-:W-:Y:S02]  /*6c10*/  F2FP.SATFINITE.E5M2.F32.PACK_AB_MERGE_C R34, R38, R37, R39 ;  /* 0x000000252622723e */ /* 0x000fe40004806027 */
[----:B------:R-:W-:Y:S02]  /*6c20*/  F2FP.SATFINITE.E5M2.F32.PACK_AB_MERGE_C R35, R42, R41, R43 ;  /* 0x000000292a23723e */ /* 0x000fe4000480602b */
[----:B------:R-:W-:Y:S02]  /*6c30*/  F2FP.SATFINITE.E5M2.F32.PACK_AB_MERGE_C R51, R52, R51, RZ ;  /* 0x000000333433723e */ /* 0x000fe400048060ff */
[----:B------:R-:W-:Y:S01]  /*6c40*/  F2FP.SATFINITE.E5M2.F32.PACK_AB_MERGE_C R48, R48, R47, RZ ;  /* 0x0000002f3030723e */ /* 0x000fe200048060ff */
[----:B------:R1:W-:Y:S01]  /*6c50*/  STS.128 [R148+0x2020], R32 ;  /* 0x0020202094007388 */ /* 0x0003e20000000c00 */
[----:B------:R-:W-:Y:S02]  /*6c60*/  F2FP.SATFINITE.E5M2.F32.PACK_AB_MERGE_C R55, R56, R55, RZ ;  /* 0x000000373837723e */ /* 0x000fe400048060ff */
[----:B------:R-:W-:Y:S02]  /*6c70*/  F2FP.SATFINITE.E5M2.F32.PACK_AB_MERGE_C R59, R60, R59, RZ ;  /* 0x0000003b3c3b723e */ /* 0x000fe400048060ff */
[----:B------:R-:W-:Y:S02]  /*6c80*/  F2FP.SATFINITE.E5M2.F32.PACK_AB_MERGE_C R49, R50, R49, R51 ;  /* 0x000000313231723e */ /* 0x000fe40004806033 */
[----:B------:R-:W-:Y:S02]  /*6c90*/  F2FP.SATFINITE.E5M2.F32.PACK_AB_MERGE_C R48, R46, R45, R48 ;  /* 0x0000002d2e30723e */ /* 0x000fe40004806030 */
[----:B------:R-:W-:Y:S02]  /*6ca0*/  F2FP.SATFINITE.E5M2.F32.PACK_AB_MERGE_C R50, R54, R53, R55 ;  /* 0x000000353632723e */ /* 0x000fe40004806037 */
[----:B------:R-:W-:Y:S05]  /*6cb0*/  F2FP.SATFINITE.E5M2.F32.PACK_AB_MERGE_C R51, R58, R57, R59 ;  /* 0x000000393a33723e */ /* 0x000fea000480603b */
[----:B------:R1:W-:Y:S01]  /*6cc0*/  STS.128 [R147+0x2030], R48 ;  /* 0x0020303093007388 */ /* 0x0003e20000000c00 */
[----:B------:R-:W-:Y:S01]  /*6cd0*/  @!PT LDS RZ, [RZ] ;  /* 0x00000000fffff984 */ /* 0x000fe20000000800 */
[----:B------:R-:W-:Y:S01]  /*6ce0*/  @!PT LDS RZ, [RZ] ;  /* 0x00000000fffff984 */ /* 0x000fe20000000800 */
[----:B------:R-:W-:Y:S01]  /*6cf0*/  @!PT LDS RZ, [RZ] ;  /* 0x00000000fffff984 */ /* 0x000fe20000000800 */
[----:B------:R-:W-:Y:S01]  /*6d00*/  @!PT LDS RZ, [RZ] ;  /* 0x00000000fffff984 */ /* 0x000fe20000000800 */
[----:B------:R3:W-:Y:S07]  /*6d10*/  MEMBAR.ALL.CTA ;  /* 0x0000000000007992 */ /* 0x0007ee0000008000 */
[----:B---3--:R-:W3:Y:S02]  /*6d20*/  FENCE.VIEW.ASYNC.S ;  /* 0x00000000000073c6 */ /* 0x008ee40000000000 */
[----:B---3--:R-:W-:Y:S06]  /*6d30*/  BAR.SYNC.DEFER_BLOCKING 0x1, 0x80 ;  /* 0x0042000000007b1d */ /* 0x008fec0000010000 */
[----:B------:R-:W-:Y:S05]  /*6d40*/  @P0 BRA `(.L_x_101) ;  /* 0x0000000000300947 */ /* 0x000fea0003800000 */
[----:B------:R-:W-:Y:S02]  /*6d50*/  UIADD3 UR4, UPT, UPT, UR44, 0x2200, URZ ;  /* 0x000022002c047890 */ /* 0x000fe4000fffe0ff */
[----:B------:R-:W-:Y:S02]  /*6d60*/  USHF.L.U32 UR9, UR45, 0x6, URZ ;  /* 0x000000062d097899 */ /* 0x000fe400080006ff */
[----:B------:R-:W-:Y:S02]  /*6d70*/  USHF.L.U32 UR10, UR46, 0x7, URZ ;  /* 0x000000072e0a7899 */ /* 0x000fe400080006ff */
[----:B------:R-:W-:Y:S01]  /*6d80*/  MOV R150, UR4 ;  /* 0x0000000400967c02 */ /* 0x000fe20008000f00 */
[----:B------:R-:W-:Y:S01]  /*6d90*/  UIADD3 UR4, UP0, UPT, UR62, 0x680, URZ ;  /* 0x000006803e047890 */ /* 0x000fe2000ff1e0ff */
[----:B------:R-:W-:Y:S02]  /*6da0*/  UMOV UR11, UR36 ;  /* 0x00000024000b7c82 */ /* 0x000fe40008000000 */
[----:B------:R-:W-:Y:S01]  /*6db0*/  R2UR UR8, R150 ;  /* 0x00000000960872ca */ /* 0x000fe200000e0000 */
[----:B------:R-:W-:Y:S11]  /*6dc0*/  UIADD3.X UR5, UPT, UPT, URZ, UR63, URZ, UP0, !UPT ;  /* 0x0000003fff057290 */ /* 0x000ff600087fe4ff */
[----:B------:R-:W-:Y:S01]  /*6dd0*/  @!UPT UIADD3 URZ, UPT, UPT, URZ, URZ, URZ ;  /* 0x000000fffffff290 */ /* 0x000fe2000fffe0ff */
[----:B------:R3:W-:Y:S01]  /*6de0*/  UTMASTG.3D [UR8], [UR4] ;  /* 0x00000008040073b5 */ /* 0x0007e20008010000 */
[----:B------:R0:W-:Y:S01]  /*6df0*/  UTMACMDFLUSH ;  /* 0x00000000000079b7 */ /* 0x0001e20000000000 */
[----:B---3--:R-:W-:Y:S04]  /*6e00*/  DEPBAR.LE SB0, 0x0 ;  /* 0x000080000000791a */ /* 0x008fe80000000000 */
.L_x_101:
[----:B------:R-:W-:Y:S05]  /*6e10*/  BSYNC.RECONVERGENT B0 ;  /* 0x0000000000007941 */ /* 0x000fea0003800200 */
.L_x_100:
[----:B------:R-:W-:Y:S01]  /*6e20*/  BAR.SYNC.DEFER_BLOCKING 0x1, 0x80 ;  /* 0x0042000000007b1d */ /* 0x000fe20000010000 */
[----:B------:R-:W-:Y:S01]  /*6e30*/  ISETP.NE.AND P0, PT, R143, 0x2, PT ;  /* 0x000000028f00780c */ /* 0x000fe20003f05270 */
[----:B------:R-:W-:Y:S01]  /*6e40*/  UISETP.NE.AND UP0, UPT, UR47, URZ, UPT ;  /* 0x000000ff2f00728c */ /* 0x000fe2000bf05270 */
[----:B------:R-:W-:Y:S01]  /*6e50*/  ISETP.NE.AND P1, PT, R68, 0x4, PT ;  /* 0x000000044400780c */ /* 0x000fe20003f25270 */
[----:B------:R-:W-:Y:S01]  /*6e60*/  UIADD3 UR45, UPT, UPT, UR37, UR55, URZ ;  /* 0x00000037252d7290 */ /* 0x000fe2000fffe0ff */
[----:B------:R-:W-:Y:S01]  /*6e70*/  SEL R2, RZ, 0x1, P0 ;  /* 0x00000001ff027807 */ /* 0x000fe20000000000 */
[----:B------:R-:W-:Y:S01]  /*6e80*/  UIADD3 UR46, UPT, UPT, UR38, UR58, URZ ;  /* 0x0000003a262e7290 */ /* 0x000fe2000fffe0ff */
[----:B------:R-:W-:Y:S02]  /*6e90*/  SEL R0, RZ, 0x1, P1 ;  /* 0x00000001ff007807 */ /* 0x000fe40000800000 */
[----:B------:R-:W-:Y:S02]  /*6ea0*/  LOP3.LUT R145, R145, R2, RZ, 0x3c, !PT ;  /* 0x0000000291917212 */ /* 0x000fe400078e3cff */
[----:B------:R-:W-:Y:S02]  /*6eb0*/  LOP3.LUT R146, R146, R0, RZ, 0x3c, !PT ;  /* 0x0000000092927212 */ /* 0x000fe400078e3cff */
[----:B------:R-:W-:Y:S02]  /*6ec0*/  SEL R143, R143, RZ, P0 ;  /* 0x000000ff8f8f7207 */ /* 0x000fe40000000000 */
[----:B------:R-:W-:Y:S01]  /*6ed0*/  SEL R68, R68, RZ, P1 ;  /* 0x000000ff44447207 */ /* 0x000fe20000800000 */
[----:B------:R-:W-:Y:S01]  /*6ee0*/  UMOV UR36, UR54 ;  /* 0x0000003600247c82 */ /* 0x000fe20008000000 */
[----:B------:R-:W-:Y:S05]  /*6ef0*/  BRA.U UP0, `(.L_x_102) ;  /* 0xffffffdd00187547 */ /* 0x000fea000b83ffff */
[----:B------:R-:W-:Y:S05]  /*6f00*/  EXIT ;  /* 0x000000000000794d */ /* 0x000fea0003800000 */
.L_x_24:
[----:B-1----:R1:W2:Y:S02]  /*6f10*/  SYNCS.PHASECHK.TRANS64.TRYWAIT P0, [R0+URZ+0xe0], R2 ;  /* 0x0000e002000075a7 */ /* 0x0022a400080011ff */
[----:B--2---:R-:W-:Y:S05]  /*6f20*/  @!P0 NANOSLEEP.SYNCS 0x989680 ;  /* 0x009896800000895d */ /* 0x004fea0003900000 */
[----:B------:R-:W2:Y:S02]  /*6f30*/  @!P0 SYNCS.PHASECHK.TRANS64 P0, [R0+URZ+0xe0], R2 ;  /* 0x0000e002000085a7 */ /* 0x000ea400080010ff */
[----:B--2---:R-:W-:Y:S05]  /*6f40*/  @!P0 BRA `(.L_x_24) ;  /* 0xfffffffc00f08947 */ /* 0x004fea000383ffff */
[----:B------:R-:W-:Y:S05]  /*6f50*/  BRA `(.L_x_103) ;  /* 0xffffffa800347947 */ /* 0x000fea000383ffff */
.L_x_27:
[----:B-1----:R-:W-:-:S07]  /*6f60*/  MOV R0, UR33 ;  /* 0x0000002100007c02 */ /* 0x002fce0008000f00 */
.L_x_104:
[----:B-1----:R1:W2:Y:S02]  /*6f70*/  SYNCS.PHASECHK.TRANS64.TRYWAIT P0, [R0+URZ+0x28], R3 ;  /* 0x00002803000075a7 */ /* 0x0022a400080011ff */
[----:B--2---:R-:W-:Y:S05]  /*6f80*/  @!P0 NANOSLEEP.SYNCS 0x989680 ;  /* 0x009896800000895d */ /* 0x004fea0003900000 */
[----:B------:R-:W2:Y:S02]  /*6f90*/  @!P0 SYNCS.PHASECHK.TRANS64 P0, [R0+URZ+0x28], R3 ;  /* 0x00002803000085a7 */ /* 0x000ea400080010ff */
[----:B--2---:R-:W-:Y:S05]  /*6fa0*/  @!P0 BRA `(.L_x_104) ;  /* 0xfffffffc00f08947 */ /* 0x004fea000383ffff */
[----:B------:R-:W-:Y:S05]  /*6fb0*/  BRA `(.L_x_26) ;  /* 0xffffffa800747947 */ /* 0x000fea000383ffff */
.L_x_34:
[----:B-1----:R-:W-:-:S07]  /*6fc0*/  MOV R0, UR17 ;  /* 0x0000001100007c02 */ /* 0x002fce0008000f00 */
.L_x_105:
[----:B-1----:R1:W2:Y:S02]  /*6fd0*/  SYNCS.PHASECHK.TRANS64.TRYWAIT P0, [R0+URZ+0x28], R3 ;  /* 0x00002803000075a7 */ /* 0x0022a400080011ff */
[----:B--2---:R-:W-:Y:S05]  /*6fe0*/  @!P0 NANOSLEEP.SYNCS 0x989680 ;  /* 0x009896800000895d */ /* 0x004fea0003900000 */
[----:B------:R-:W2:Y:S02]  /*6ff0*/  @!P0 SYNCS.PHASECHK.TRANS64 P0, [R0+URZ+0x28], R3 ;  /* 0x00002803000085a7 */ /* 0x000ea400080010ff */
[----:B--2---:R-:W-:Y:S05]  /*7000*/  @!P0 BRA `(.L_x_105) ;  /* 0xfffffffc00f08947 */ /* 0x004fea000383ffff */
[----:B------:R-:W-:Y:S05]  /*7010*/  BRA `(.L_x_33) ;  /* 0xffffffac00307947 */ /* 0x000fea000383ffff */
.L_x_39:
[----:B-1----:R1:W2:Y:S02]  /*7020*/  SYNCS.PHASECHK.TRANS64.TRYWAIT P0, [R3+URZ+0x70], R0 ;  /* 0x00007000030075a7 */ /* 0x0022a400080011ff */
[----:B--2---:R-:W-:Y:S05]  /*7030*/  @!P0 NANOSLEEP.SYNCS 0x989680 ;  /* 0x009896800000895d */ /* 0x004fea0003900000 */
[----:B------:R-:W2:Y:S02]  /*7040*/  @!P0 SYNCS.PHASECHK.TRANS64 P0, [R3+URZ+0x70], R0 ;  /* 0x00007000030085a7 */ /* 0x000ea400080010ff */
[----:B--2---:R-:W-:Y:S05]  /*7050*/  @!P0 BRA `(.L_x_39) ;  /* 0xfffffffc00f08947 */ /* 0x004fea000383ffff */
[----:B------:R-:W-:Y:S05]  /*7060*/  BRA `(.L_x_106) ;  /* 0xffffffac00d07947 */ /* 0x000fea000383ffff */
.L_x_43:
[----:B------:R-:W-:-:S07]  /*7070*/  MOV R0, UR4 ;  /* 0x0000000400007c02 */ /* 0x000fce0008000f00 */
.L_x_107:
[----:B-1----:R1:W2:Y:S02]  /*7080*/  SYNCS.PHASECHK.TRANS64.TRYWAIT P0, [R0+URZ], R2 ;  /* 0x00000002000075a7 */ /* 0x0022a400080011ff */
[----:B--2---:R-:W-:Y:S05]  /*7090*/  @!P0 NANOSLEEP.SYNCS 0x989680 ;  /* 0x009896800000895d */ /* 0x004fea0003900000 */
[----:B------:R-:W2:Y:S02]  /*70a0*/  @!P0 SYNCS.PHASECHK.TRANS64 P0, [R0+URZ], R2 ;  /* 0x00000002000085a7 */ /* 0x000ea400080010ff */
[----:B--2---:R-:W-:Y:S05]  /*70b0*/  @!P0 BRA `(.L_x_107) ;  /* 0xfffffffc00f08947 */ /* 0x004fea000383ffff */
[----:B------:R-:W-:Y:S05]  /*70c0*/  BRA `(.L_x_108) ;  /* 0xffffffb400747947 */ /* 0x000fea000383ffff */
.L_x_44:
[----:B------:R-:W-:-:S07]  /*70d0*/  MOV R0, UR5 ;  /* 0x0000000500007c02 */ /* 0x000fce0008000f00 */
.L_x_109:
[----:B-1----:R1:W2:Y:S02]  /*70e0*/  SYNCS.PHASECHK.TRANS64.TRYWAIT P0, [R0+URZ], R3 ;  /* 0x00000003000075a7 */ /* 0x0022a400080011ff */
[----:B--2---:R-:W-:Y:S05]  /*70f0*/  @!P0 NANOSLEEP.SYNCS 0x989680 ;  /* 0x009896800000895d */ /* 0x004fea0003900000 */
[----:B------:R-:W2:Y:S02]  /*7100*/  @!P0 SYNCS.PHASECHK.TRANS64 P0, [R0+URZ], R3 ;  /* 0x00000003000085a7 */ /* 0x000ea400080010ff */
[----:B--2---:R-:W-:Y:S05]  /*7110*/  @!P0 BRA `(.L_x_109) ;  /* 0xfffffffc00f08947 */ /* 0x004fea000383ffff */
[----:B------:R-:W-:Y:S05]  /*7120*/  BRA `(.L_x_110) ;  /* 0xffffffb400807947 */ /* 0x000fea000383ffff */
.L_x_45:
[----:B------:R-:W-:-:S07]  /*7130*/  MOV R0, UR5 ;  /* 0x0000000500007c02 */ /* 0x000fce0008000f00 */
.L_x_111:
[----:B-1----:R1:W2:Y:S02]  /*7140*/  SYNCS.PHASECHK.TRANS64.TRYWAIT P0, [R0+URZ], R3 ;  /* 0x00000003000075a7 */ /* 0x0022a400080011ff */
[----:B--2---:R-:W-:Y:S05]  /*7150*/  @!P0 NANOSLEEP.SYNCS 0x989680 ;  /* 0x009896800000895d */ /* 0x004fea0003900000 */
[----:B------:R-:W2:Y:S02]  /*7160*/  @!P0 SYNCS.PHASECHK.TRANS64 P0, [R0+URZ], R3 ;  /* 0x00000003000085a7 */ /* 0x000ea400080010ff */
[----:B--2---:R-:W-:Y:S05]  /*7170*/  @!P0 BRA `(.L_x_111) ;  /* 0xfffffffc00f08947 */ /* 0x004fea000383ffff */
[----:B------:R-:W-:Y:S05]  /*7180*/  BRA `(.L_x_112) ;  /* 0xffffffb4008c7947 */ /* 0x000fea000383ffff */
.L_x_46:
[----:B------:R-:W-:-:S07]  /*7190*/  MOV R0, UR5 ;  /* 0x0000000500007c02 */ /* 0x000fce0008000f00 */
.L_x_113:
[----:B-1----:R1:W2:Y:S02]  /*71a0*/  SYNCS.PHASECHK.TRANS64.TRYWAIT P0, [R0+URZ], R3 ;  /* 0x00000003000075a7 */ /* 0x0022a400080011ff */
[----:B--2---:R-:W-:Y:S05]  /*71b0*/  @!P0 NANOSLEEP.SYNCS 0x989680 ;  /* 0x009896800000895d */ /* 0x004fea0003900000 */
[----:B------:R-:W2:Y:S02]  /*71c0*/  @!P0 SYNCS.PHASECHK.TRANS64 P0, [R0+URZ], R3 ;  /* 0x00000003000085a7 */ /* 0x000ea400080010ff */
[----:B--2---:R-:W-:Y:S05]  /*71d0*/  @!P0 BRA `(.L_x_113) ;  /* 0xfffffffc00f08947 */ /* 0x004fea000383ffff */
[----:B------:R-:W-:Y:S05]  /*71e0*/  BRA `(.L_x_114) ;  /* 0xffffffb400987947 */ /* 0x000fea000383ffff */
.L_x_49:
[----:B-1----:R1:W2:Y:S02]  /*71f0*/  SYNCS.PHASECHK.TRANS64.TRYWAIT P0, [R2+URZ+0xd0], R4 ;  /* 0x0000d004020075a7 */ /* 0x0022a400080011ff */
[----:B--2---:R-:W-:Y:S05]  /*7200*/  @!P0 NANOSLEEP.SYNCS 0x989680 ;  /* 0x009896800000895d */ /* 0x004fea0003900000 */
[----:B------:R-:W2:Y:S02]  /*7210*/  @!P0 SYNCS.PHASECHK.TRANS64 P0, [R2+URZ+0xd0], R4 ;  /* 0x0000d004020085a7 */ /* 0x000ea400080010ff */
[----:B--2---:R-:W-:Y:S05]  /*7220*/  @!P0 BRA `(.L_x_49) ;  /* 0xfffffffc00f08947 */ /* 0x004fea000383ffff */
[----:B------:R-:W-:Y:S05]  /*7230*/  BRA `(.L_x_115) ;  /* 0xffffffb400f47947 */ /* 0x000fea000383ffff */
.L_x_50:
[----:B------:R-:W-:-:S07]  /*7240*/  MOV R2, UR4 ;  /* 0x0000000400027c02 */ /* 0x000fce0008000f00 */
.L_x_116:
[----:B-1----:R1:W2:Y:S02]  /*7250*/  SYNCS.PHASECHK.TRANS64.TRYWAIT P0, [R2+URZ+0x80], R5 ;  /* 0x00008005020075a7 */ /* 0x0022a400080011ff */
[----:B--2---:R-:W-:Y:S05]  /*7260*/  @!P0 NANOSLEEP.SYNCS 0x989680 ;  /* 0x009896800000895d */ /* 0x004fea0003900000 */
[----:B------:R-:W2:Y:S02]  /*7270*/  @!P0 SYNCS.PHASECHK.TRANS64 P0, [R2+URZ+0x80], R5 ;  /* 0x00008005020085a7 */ /* 0x000ea400080010ff */
[----:B--2---:R-:W-:Y:S05]  /*7280*/  @!P0 BRA `(.L_x_116) ;  /* 0xfffffffc00f08947 */ /* 0x004fea000383ffff */
[----:B------:R-:W-:Y:S05]  /*7290*/  BRA `(.L_x_117) ;  /* 0xffffffb800047947 */ /* 0x000fea000383ffff */
.L_x_51:
[----:B-1----:R1:W2:Y:S02]  /*72a0*/  SYNCS.PHASECHK.TRANS64.TRYWAIT P1, [R2+URZ+0x70], R4 ;  /* 0x00007004020075a7 */ /* 0x0022a400080211ff */
[----:B--2---:R-:W-:Y:S05]  /*72b0*/  @!P1 NANOSLEEP.SYNCS 0x989680 ;  /* 0x009896800000995d */ /* 0x004fea0003900000 */
[----:B------:R-:W2:Y:S02]  /*72c0*/  @!P1 SYNCS.PHASECHK.TRANS64 P1, [R2+URZ+0x70], R4 ;  /* 0x00007004020095a7 */ /* 0x000ea400080210ff */
[----:B--2---:R-:W-:Y:S05]  /*72d0*/  @!P1 BRA `(.L_x_51) ;  /* 0xfffffffc00f09947 */ /* 0x004fea000383ffff */
[----:B------:R-:W-:Y:S05]  /*72e0*/  BRA `(.L_x_118) ;  /* 0xffffffb800347947 */ /* 0x000fea000383ffff */
.L_x_54:
[----:B------:R-:W-:-:S07]  /*72f0*/  MOV R0, UR4 ;  /* 0x0000000400007c02 */ /* 0x000fce0008000f00 */
.L_x_119:
[----:B-1----:R1:W2:Y:S02]  /*7300*/  SYNCS.PHASECHK.TRANS64.TRYWAIT P0, [R0+URZ+0x80], R2 ;  /* 0x00008002000075a7 */ /* 0x0022a400080011ff */
[----:B--2---:R-:W-:Y:S05]  /*7310*/  @!P0 NANOSLEEP.SYNCS 0x989680 ;  /* 0x009896800000895d */ /* 0x004fea0003900000 */
[----:B------:R-:W2:Y:S02]  /*7320*/  @!P0 SYNCS.PHASECHK.TRANS64 P0, [R0+URZ+0x80], R2 ;  /* 0x00008002000085a7 */ /* 0x000ea400080010ff */
[----:B--2---:R-:W-:Y:S05]  /*7330*/  @!P0 BRA `(.L_x_119) ;  /* 0xfffffffc00f08947 */ /* 0x004fea000383ffff */
[----:B------:R-:W-:Y:S05]  /*7340*/  BRA `(.L_x_53) ;  /* 0xffffffb800887947 */ /* 0x000fea000383ffff */
.L_x_61:
[----:B-1----:R1:W2:Y:S02]  /*7350*/  SYNCS.PHASECHK.TRANS64.TRYWAIT P1, [R0+URZ+0x70], R2 ;  /* 0x00007002000075a7 */ /* 0x0022a400080211ff */
[----:B--2---:R-:W-:Y:S05]  /*7360*/  @!P1 NANOSLEEP.SYNCS 0x989680 ;  /* 0x009896800000995d */ /* 0x004fea0003900000 */
[----:B------:R-:W2:Y:S02]  /*7370*/  @!P1 SYNCS.PHASECHK.TRANS64 P1, [R0+URZ+0x70], R2 ;  /* 0x00007002000095a7 */ /* 0x000ea400080210ff */
[----:B--2---:R-:W-:Y:S05]  /*7380*/  @!P1 BRA `(.L_x_61) ;  /* 0xfffffffc00f09947 */ /* 0x004fea000383ffff */
[----:B------:R-:W-:Y:S05]  /*7390*/  BRA `(.L_x_120) ;  /* 0xffffffbc00ec7947 */ /* 0x000fea000383ffff */
.L_x_62:
[----:B------:R-:W-:-:S07]  /*73a0*/  MOV R2, UR22 ;  /* 0x0000001600027c02 */ /* 0x000fce0008000f00 */
.L_x_121:
[----:B-1----:R1:W2:Y:S02]  /*73b0*/  SYNCS.PHASECHK.TRANS64.TRYWAIT P0, [R2+URZ+0xb0], R0 ;  /* 0x0000b000020075a7 */ /* 0x0022a400080011ff */
[----:B--2---:R-:W-:Y:S05]  /*73c0*/  @!P0 NANOSLEEP.SYNCS 0x989680 ;  /* 0x009896800000895d */ /* 0x004fea0003900000 */
[----:B------:R-:W2:Y:S02]  /*73d0*/  @!P0 SYNCS.PHASECHK.TRANS64 P0, [R2+URZ+0xb0], R0 ;  /* 0x0000b000020085a7 */ /* 0x000ea400080010ff */
[----:B--2---:R-:W-:Y:S05]  /*73e0*/  @!P0 BRA `(.L_x_121) ;  /* 0xfffffffc00f08947 */ /* 0x004fea000383ffff */
[----:B------:R-:W-:Y:S05]  /*73f0*/  BRA `(.L_x_122) ;  /* 0xffffffc000247947 */ /* 0x000fea000383ffff */
.L_x_65:
[----:B------:R-:W-:Y:S07]  /*7400*/  MOV R0, UR5 ;  /* 0x0000000500007c02 */ /* 0x000fee0008000f00 */
.L_x_123:
[----:B-1----:R1:W2:Y:S02]  /*7410*/  SYNCS.PHASECHK.TRANS64.TRYWAIT P0, [R0+URZ], R2 ;  /* 0x00000002000075a7 */ /* 0x0022a400080011ff */
[----:B--2---:R-:W-:Y:S05]  /*7420*/  @!P0 NANOSLEEP.SYNCS 0x989680 ;  /* 0x009896800000895d */ /* 0x004fea0003900000 */
[----:B------:R-:W2:Y:S02]  /*7430*/  @!P0 SYNCS.PHASECHK.TRANS64 P0, [R0+URZ], R2 ;  /* 0x00000002000085a7 */ /* 0x000ea400080010ff */
[----:B--2---:R-:W-:Y:S05]  /*7440*/  @!P0 BRA `(.L_x_123) ;  /* 0xfffffffc00f08947 */ /* 0x004fea000383ffff */
[----:B------:R-:W-:Y:S05]  /*7450*/  BRA `(.L_x_64) ;  /* 0xffffffc000407947 */ /* 0x000fea000383ffff */
.L_x_68:
[----:B------:R-:W-:-:S07]  /*7460*/  MOV R0, UR4 ;  /* 0x0000000400007c02 */ /* 0x000fce0008000f00 */
.L_x_124:
[----:B--2---:R2:W4:Y:S02]  /*7470*/  SYNCS.PHASECHK.TRANS64.TRYWAIT P0, [R0+URZ], R2 ;  /* 0x00000002000075a7 */ /* 0x00452400080011ff */
[----:B----4-:R-:W-:Y:S05]  /*7480*/  @!P0 NANOSLEEP.SYNCS 0x989680 ;  /* 0x009896800000895d */ /* 0x010fea0003900000 */
[----:B------:R-:W4:Y:S02]  /*7490*/  @!P0 SYNCS.PHASECHK.TRANS64 P0, [R0+URZ], R2 ;  /* 0x00000002000085a7 */ /* 0x000f2400080010ff */
[----:B----4-:R-:W-:Y:S05]  /*74a0*/  @!P0 BRA `(.L_x_124) ;  /* 0xfffffffc00f08947 */ /* 0x010fea000383ffff */
[----:B------:R-:W-:Y:S05]  /*74b0*/  BRA `(.L_x_125) ;  /* 0xffffffc000f47947 */ /* 0x000fea000383ffff */
.L_x_69:
[----:B------:R-:W-:-:S07]  /*74c0*/  MOV R0, UR5 ;  /* 0x0000000500007c02 */ /* 0x000fce0008000f00 */
.L_x_126:
[----:B-1----:R1:W2:Y:S02]  /*74d0*/  SYNCS.PHASECHK.TRANS64.TRYWAIT P0, [R0+URZ], R3 ;  /* 0x00000003000075a7 */ /* 0x0022a400080011ff */
[----:B--2---:R-:W-:Y:S05]  /*74e0*/  @!P0 NANOSLEEP.SYNCS 0x989680 ;  /* 0x009896800000895d */ /* 0x004fea0003900000 */
[----:B------:R-:W2:Y:S02]  /*74f0*/  @!P0 SYNCS.PHASECHK.TRANS64 P0, [R0+URZ], R3 ;  /* 0x00000003000085a7 */ /* 0x000ea400080010ff */
[----:B--2---:R-:W-:Y:S05]  /*7500*/  @!P0 BRA `(.L_x_126) ;  /* 0xfffffffc00f08947 */ /* 0x004fea000383ffff */
[----:B------:R-:W-:Y:S05]  /*7510*/  BRA `(.L_x_127) ;  /* 0xffffffc400007947 */ /* 0x000fea000383ffff */
.L_x_70:
[----:B------:R-:W-:-:S07]  /*7520*/  MOV R0, UR5 ;  /* 0x0000000500007c02 */ /* 0x000fce0008000f00 */
.L_x_128:
[----:B-1----:R1:W2:Y:S02]  /*7530*/  SYNCS.PHASECHK.TRANS64.TRYWAIT P0, [R0+URZ], R3 ;  /* 0x00000003000075a7 */ /* 0x0022a400080011ff */
[----:B--2---:R-:W-:Y:S05]  /*7540*/  @!P0 NANOSLEEP.SYNCS 0x989680 ;  /* 0x009896800000895d */ /* 0x004fea0003900000 */
[----:B------:R-:W2:Y:S02]  /*7550*/  @!P0 SYNCS.PHASECHK.TRANS64 P0, [R0+URZ], R3 ;  /* 0x00000003000085a7 */ /* 0x000ea400080010ff */
[----:B--2---:R-:W-:Y:S05]  /*7560*/  @!P0 BRA `(.L_x_128) ;  /* 0xfffffffc00f08947 */ /* 0x004fea000383ffff */
[----:B------:R-:W-:Y:S05]  /*7570*/  BRA `(.L_x_129) ;  /* 0xffffffc4000c7947 */ /* 0x000fea000383ffff */
.L_x_71:
[----:B-1----:R-:W-:-:S07]  /*7580*/  MOV R0, UR4 ;  /* 0x0000000400007c02 */ /* 0x002fce0008000f00 */
.L_x_130:
[----:B-1----:R1:W2:Y:S02]  /*7590*/  SYNCS.PHASECHK.TRANS64.TRYWAIT P0, [R0+URZ], R2 ;  /* 0x00000002000075a7 */ /* 0x0022a400080011ff */
[----:B--2---:R-:W-:Y:S05]  /*75a0*/  @!P0 NANOSLEEP.SYNCS 0x989680 ;  /* 0x009896800000895d */ /* 0x004fea0003900000 */
[----:B------:R-:W2:Y:S02]  /*75b0*/  @!P0 SYNCS.PHASECHK.TRANS64 P0, [R0+URZ], R2 ;  /* 0x00000002000085a7 */ /* 0x000ea400080010ff */
[----:B--2---:R-:W-:Y:S05]  /*75c0*/  @!P0 BRA `(.L_x_130) ;  /* 0xfffffffc00f08947 */ /* 0x004fea000383ffff */
[----:B------:R-:W-:Y:S05]  /*75d0*/  BRA `(.L_x_131) ;  /* 0xffffffc400187947 */ /* 0x000fea000383ffff */
.L_x_76:
[----:B--2---:R2:W3:Y:S02]  /*75e0*/  SYNCS.PHASECHK.TRANS64.TRYWAIT P0, [R7+URZ+0x70], R0 ;  /* 0x00007000070075a7 */ /* 0x0044e400080011ff */
[----:B---3--:R-:W-:Y:S05]  /*75f0*/  @!P0 NANOSLEEP.SYNCS 0x989680 ;  /* 0x009896800000895d */ /* 0x008fea0003900000 */
[----:B------:R-:W3:Y:S02]  /*7600*/  @!P0 SYNCS.PHASECHK.TRANS64 P0, [R7+URZ+0x70], R0 ;  /* 0x00007000070085a7 */ /* 0x000ee400080010ff */
[----:B---3--:R-:W-:Y:S05]  /*7610*/  @!P0 BRA `(.L_x_76) ;  /* 0xfffffffc00f08947 */ /* 0x008fea000383ffff */
[----:B------:R-:W-:Y:S05]  /*7620*/  BRA `(.L_x_132) ;  /* 0xffffffc8002c7947 */ /* 0x000fea000383ffff */
.L_x_79:
[----:B-1----:R-:W-:Y:S07]  /*7630*/  MOV R0, UR17 ;  /* 0x0000001100007c02 */ /* 0x002fee0008000f00 */
.L_x_133:
[----:B-1----:R1:W2:Y:S02]  /*7640*/  SYNCS.PHASECHK.TRANS64.TRYWAIT P2, [R0+URZ+0x68], R7 ;  /* 0x00006807000075a7 */ /* 0x0022a400080411ff */
[----:B--2---:R-:W-:Y:S05]  /*7650*/  @!P2 NANOSLEEP.SYNCS 0x989680 ;  /* 0x009896800000a95d */ /* 0x004fea0003900000 */
[----:B------:R-:W2:Y:S02]  /*7660*/  @!P2 SYNCS.PHASECHK.TRANS64 P2, [R0+URZ+0x68], R7 ;  /* 0x000068070000a5a7 */ /* 0x000ea400080410ff */
[----:B--2---:R-:W-:Y:S05]  /*7670*/  @!P2 BRA `(.L_x_133) ;  /* 0xfffffffc00f0a947 */ /* 0x004fea000383ffff */
[----:B------:R-:W-:Y:S05]  /*7680*/  BRA `(.L_x_78) ;  /* 0xffffffcc008c7947 */ /* 0x000fea000383ffff */
.L_x_82:
[----:B-1----:R-:W-:Y:S07]  /*7690*/  MOV R0, UR17 ;  /* 0x0000001100007c02 */ /* 0x002fee0008000f00 */
.L_x_134:
[----:B-1----:R1:W2:Y:S02]  /*76a0*/  SYNCS.PHASECHK.TRANS64.TRYWAIT P0, [R0+URZ+0x58], R6 ;  /* 0x00005806000075a7 */ /* 0x0022a400080011ff */
[----:B--2---:R-:W-:Y:S05]  /*76b0*/  @!P0 NANOSLEEP.SYNCS 0x989680 ;  /* 0x009896800000895d */ /* 0x004fea0003900000 */
[----:B------:R-:W2:Y:S02]  /*76c0*/  @!P0 SYNCS.PHASECHK.TRANS64 P0, [R0+URZ+0x58], R6 ;  /* 0x00005806000085a7 */ /* 0x000ea400080010ff */
[----:B--2---:R-:W-:Y:S05]  /*76d0*/  @!P0 BRA `(.L_x_134) ;  /* 0xfffffffc00f08947 */ /* 0x004fea000383ffff */
[----:B------:R-:W-:Y:S05]  /*76e0*/  BRA `(.L_x_135) ;  /* 0xffffffcc00dc7947 */ /* 0x000fea000383ffff */
.L_x_85:
[----:B---3--:R3:W4:Y:S02]  /*76f0*/  SYNCS.PHASECHK.TRANS64.TRYWAIT P0, [R3+URZ+0x70], R0 ;  /* 0x00007000030075a7 */ /* 0x00872400080011ff */
[----:B----4-:R-:W-:Y:S05]  /*7700*/  @!P0 NANOSLEEP.SYNCS 0x989680 ;  /* 0x009896800000895d */ /* 0x010fea0003900000 */
[----:B------:R-:W4:Y:S02]  /*7710*/  @!P0 SYNCS.PHASECHK.TRANS64 P0, [R3+URZ+0x70], R0 ;  /* 0x00007000030085a7 */ /* 0x000f2400080010ff */
[----:B----4-:R-:W-:Y:S05]  /*7720*/  @!P0 BRA `(.L_x_85) ;  /* 0xfffffffc00f08947 */ /* 0x010fea000383ffff */
[----:B------:R-:W-:Y:S05]  /*7730*/  BRA `(.L_x_136) ;  /* 0xffffffd4001c7947 */ /* 0x000fea000383ffff */
.L_x_96:
[----:B-1----:R-:W-:Y:S04]  /*7740*/  MOV R0, UR44 ;  /* 0x0000002c00007c02 */ /* 0x002fe80008000f00 */
[----:B------:R1:W2:Y:S03]  /*7750*/  SYNCS.PHASECHK.TRANS64.TRYWAIT P1, [R0+URZ+0x50], R3 ;  /* 0x00005003000075a7 */ /* 0x0002a600080211ff */
[----:B--2---:R-:W-:Y:S05]  /*7760*/  @!P1 NANOSLEEP.SYNCS 0x989680 ;  /* 0x009896800000995d */ /* 0x004fea0003900000 */
[----:B------:R-:W2:Y:S02]  /*7770*/  @!P1 SYNCS.PHASECHK.TRANS64 P1, [R0+URZ+0x50], R3 ;  /* 0x00005003000095a7 */ /* 0x000ea400080210ff */
[----:B--2---:R-:W-:Y:S05]  /*7780*/  @!P1 BRA `(.L_x_96) ;  /* 0xfffffffc00ec9947 */ /* 0x004fea000383ffff */
[----:B------:R-:W-:Y:S05]  /*7790*/  BRA `(.L_x_95) ;  /* 0xffffffe000747947 */ /* 0x000fea000383ffff */
.L_x_98:
[----:B------:R1:W1:Y:S02]  /*77a0*/  SYNCS.PHASECHK.TRANS64.TRYWAIT P1, [R22+URZ+0x90], R4 ;  /* 0x00009004160075a7 */ /* 0x00026400080211ff */
[----:B-1----:R-:W-:Y:S05]  /*77b0*/  @!P1 NANOSLEEP.SYNCS 0x989680 ;  /* 0x009896800000995d */ /* 0x002fea0003900000 */
[----:B------:R-:W1:Y:S02]  /*77c0*/  @!P1 SYNCS.PHASECHK.TRANS64 P1, [R22+URZ+0x90], R4 ;  /* 0x00009004160095a7 */ /* 0x000e6400080210ff */
[----:B-1----:R-:W-:Y:S05]  /*77d0*/  @!P1 BRA `(.L_x_98) ;  /* 0xfffffffc00f09947 */ /* 0x002fea000383ffff */
[----:B------:R-:W-:Y:S05]  /*77e0*/  BRA `(.L_x_97) ;  /* 0xffffffe000b87947 */ /* 0x000fea000383ffff */
        .weak           $__internal_0_$__cuda_sm10x_tcgen05_guardrail_trap_col_being_dealloced_not_returned_by_alloc
        .type           $__internal_0_$__cuda_sm10x_tcgen05_guardrail_trap_col_being_dealloced_not_returned_by_alloc,@function
        .size           $__internal_0_$__cuda_sm10x_tcgen05_guardrail_trap_col_being_dealloced_not_returned_by_alloc,($__internal_1_$__cuda_sm10x_tcgen05_guardrail_trap_phase_invalid_during_alloc - $__internal_0_$__cuda_sm10x_tcgen05_guardrail_trap_col_being_dealloced_not_returned_by_alloc)
$__internal_0_$__cuda_sm10x_tcgen05_guardrail_trap_col_being_dealloced_not_returned_by_alloc:
[----:B------:R-:W-:Y:S05]  /*77f0*/  BPT.TRAP 0x1 ;  /* 0x000000040000795c */ /* 0x000fea0000300000 */
[----:B------:R-:W-:-:S04]  /*7800*/  HFMA2 R3, -RZ, RZ, 0, 0 ;  /* 0x00000000ff037431 */ /* 0x000fc800000001ff */
[----:B------:R-:W-:Y:S05]  /*7810*/  RET.REL.NODEC R2 `(_ZN7cutlass13device_kernelINS_4gemm6kernel13GemmUniversalIN4cute5tupleIJiiiiEEENS1_10collective13CollectiveMmaINS1_35MainloopSm100TmaUmmaWarpSpecializedILi5ELi2ELi4ENS5_IJNS4_1CILi1EEENSA_ILi2EEESB_EEEEENS5_IJNSA_ILi128EEENSA_ILi64EEESG_EEENS_12float_e5m2_tENS5_IJlSB_lEEESI_SJ_NS4_8TiledMMAINS4_8MMA_AtomIJNS4_10MMA_TraitsINS4_19SM100_MMA_F8F6F4_SSEJSI_SI_fSF_SG_NS4_17integral_constantINS4_4UMMA5MajorELSQ_0EEESR_NSO_INSP_7ScaleInELSS_0EEEST_EEEEEENS4_6LayoutINS5_IJSB_SB_SB_EEENS5_IJNSA_ILi0EEESY_SY_EEEEENS5_IJNS4_10UnderscoreES11_S11_EEEEENS4_23SM90_TMA_LOAD_MULTICASTENS4_14ComposedLayoutINS4_7SwizzleILi2ELi4ELi3EEENS4_18smem_ptr_flag_bitsILi8EEENSW_INS5_IJNSA_ILi8EEESG_EEENS5_IJSG_SB_EEEEEEEvNS4_8identityENS4_13SM90_TMA_LOADES1E_vS1F_EENS_8epilogue10collective18CollectiveEpilogueINS1I_23Sm100TmaWarpSpecializedILi1ELi1ELi64ELb0ELb0EEEJSH_NS5_IJNSW_ISF_SB_EENSW_ISG_SB_EEEEESI_SJ_SI_SJ_NS1I_6fusion15FusionCallbacksIS1M_NS1Q_17LinearCombinationISI_fSI_fLNS_15FloatRoundStyleE2EEESH_S1P_JEEENS4_5SM1004TMEM4LOAD26SM100_TMEM_LOAD_32dp32b64xES1G_S1E_NS4_39AutoVectorizingCopyWithAssumedAlignmentILi128EEENS4_14SM90_TMA_STOREES1E_S21_S21_EEEvvEEEEvNT_6ParamsE) ;  /* 0xffffff8402f87950 */ /* 0x000fea0003c3ffff */
        .weak           $__internal_1_$__cuda_sm10x_tcgen05_guardrail_trap_phase_invalid_during_alloc
        .type           $__internal_1_$__cuda_sm10x_tcgen05_guardrail_trap_phase_invalid_during_alloc,@function
        .size           $__internal_1_$__cuda_sm10x_tcgen05_guardrail_trap_phase_invalid_during_alloc,($__internal_2_$__cuda_sm10x_tcgen05_guardrail_trap_unallocated_columns_being_dealloced - $__internal_1_$__cuda_sm10x_tcgen05_guardrail_trap_phase_invalid_during_alloc)
$__internal_1_$__cuda_sm10x_tcgen05_guardrail_trap_phase_invalid_during_alloc:
[----:B------:R-:W-:Y:S05]  /*7820*/  BPT.TRAP 0x1 ;  /* 0x000000040000795c */ /* 0x000fea0000300000 */
[----:B------:R-:W-:-:S04]  /*7830*/  MOV R5, 0x0 ;  /* 0x0000000000057802 */ /* 0x000fc80000000f00 */
[----:B------:R-:W-:Y:S05]  /*7840*/  RET.REL.NODEC R4 `(_ZN7cutlass13device_kernelINS_4gemm6kernel13GemmUniversalIN4cute5tupleIJiiiiEEENS1_10collective13CollectiveMmaINS1_35MainloopSm100TmaUmmaWarpSpecializedILi5ELi2ELi4ENS5_IJNS4_1CILi1EEENSA_ILi2EEESB_EEEEENS5_IJNSA_ILi128EEENSA_ILi64EEESG_EEENS_12float_e5m2_tENS5_IJlSB_lEEESI_SJ_NS4_8TiledMMAINS4_8MMA_AtomIJNS4_10MMA_TraitsINS4_19SM100_MMA_F8F6F4_SSEJSI_SI_fSF_SG_NS4_17integral_constantINS4_4UMMA5MajorELSQ_0EEESR_NSO_INSP_7ScaleInELSS_0EEEST_EEEEEENS4_6LayoutINS5_IJSB_SB_SB_EEENS5_IJNSA_ILi0EEESY_SY_EEEEENS5_IJNS4_10UnderscoreES11_S11_EEEEENS4_23SM90_TMA_LOAD_MULTICASTENS4_14ComposedLayoutINS4_7SwizzleILi2ELi4ELi3EEENS4_18smem_ptr_flag_bitsILi8EEENSW_INS5_IJNSA_ILi8EEESG_EEENS5_IJSG_SB_EEEEEEEvNS4_8identityENS4_13SM90_TMA_LOADES1E_vS1F_EENS_8epilogue10collective18CollectiveEpilogueINS1I_23Sm100TmaWarpSpecializedILi1ELi1ELi64ELb0ELb0EEEJSH_NS5_IJNSW_ISF_SB_EENSW_ISG_SB_EEEEESI_SJ_SI_SJ_NS1I_6fusion15FusionCallbacksIS1M_NS1Q_17LinearCombinationISI_fSI_fLNS_15FloatRoundStyleE2EEESH_S1P_JEEENS4_5SM1004TMEM4LOAD26SM100_TMEM_LOAD_32dp32b64xES1G_S1E_NS4_39AutoVectorizingCopyWithAssumedAlignmentILi128EEENS4_14SM90_TMA_STOREES1E_S21_S21_EEEvvEEEEvNT_6ParamsE) ;  /* 0xffffff8404ec7950 */ /* 0x000fea0003c3ffff */
        .weak           $__internal_2_$__cuda_sm10x_tcgen05_guardrail_trap_unallocated_columns_being_dealloced
        .type           $__internal_2_$__cuda_sm10x_tcgen05_guardrail_trap_unallocated_columns_being_dealloced,@function
        .size           $__internal_2_$__cuda_sm10x_tcgen05_guardrail_trap_unallocated_columns_being_dealloced,(.L_x_138 - $__internal_2_$__cuda_sm10x_tcgen05_guardrail_trap_unallocated_columns_being_dealloced)
$__internal_2_$__cuda_sm10x_tcgen05_guardrail_trap_unallocated_columns_being_dealloced:
[----:B------:R-:W-:Y:S05]  /*7850*/  BPT.TRAP 0x1 ;  /* 0x000000040000795c */ /* 0x000fea0000300000 */
[----:B------:R-:W-:-:S04]  /*7860*/  HFMA2 R3, -RZ, RZ, 0, 0 ;  /* 0x00000000ff037431 */ /* 0x000fc800000001ff */
[----:B------:R-:W-:Y:S05]  /*7870*/  RET.REL.NODEC R2 `(_ZN7cutlass13device_kernelINS_4gemm6kernel13GemmUniversalIN4cute5tupleIJiiiiEEENS1_10collective13CollectiveMmaINS1_35MainloopSm100TmaUmmaWarpSpecializedILi5ELi2ELi4ENS5_IJNS4_1CILi1EEENSA_ILi2EEESB_EEEEENS5_IJNSA_ILi128EEENSA_ILi64EEESG_EEENS_12float_e5m2_tENS5_IJlSB_lEEESI_SJ_NS4_8TiledMMAINS4_8MMA_AtomIJNS4_10MMA_TraitsINS4_19SM100_MMA_F8F6F4_SSEJSI_SI_fSF_SG_NS4_17integral_constantINS4_4UMMA5MajorELSQ_0EEESR_NSO_INSP_7ScaleInELSS_0EEEST_EEEEEENS4_6LayoutINS5_IJSB_SB_SB_EEENS5_IJNSA_ILi0EEESY_SY_EEEEENS5_IJNS4_10UnderscoreES11_S11_EEEEENS4_23SM90_TMA_LOAD_MULTICASTENS4_14ComposedLayoutINS4_7SwizzleILi2ELi4ELi3EEENS4_18smem_ptr_flag_bitsILi8EEENSW_INS5_IJNSA_ILi8EEESG_EEENS5_IJSG_SB_EEEEEEEvNS4_8identityENS4_13SM90_TMA_LOADES1E_vS1F_EENS_8epilogue10collective18CollectiveEpilogueINS1I_23Sm100TmaWarpSpecializedILi1ELi1ELi64ELb0ELb0EEEJSH_NS5_IJNSW_ISF_SB_EENSW_ISG_SB_EEEEESI_SJ_SI_SJ_NS1I_6fusion15FusionCallbacksIS1M_NS1Q_17LinearCombinationISI_fSI_fLNS_15FloatRoundStyleE2EEESH_S1P_JEEENS4_5SM1004TMEM4LOAD26SM100_TMEM_LOAD_32dp32b64xES1G_S1E_NS4_39AutoVectorizingCopyWithAssumedAlignmentILi128EEENS4_14SM90_TMA_STOREES1E_S21_S21_EEEvvEEEEvNT_6ParamsE) ;  /* 0xffffff8402e07950 */ /* 0x000fea0003c3ffff */
.L_x_137:
[----:B------:R-:W-:-:S00]  /*7880*/  BRA `(.L_x_137) ;  /* 0xfffffffc00fc7947 */ /* 0x000fc0000383ffff */
[----:B------:R-:W-:-:S00]  /*7890*/  NOP ;  /* 0x0000000000007918 */ /* 0x000fc00000000000 */
        /* <DEDUP_REMOVED lines=14> */
.L_x_138:


//--------------------- .nv.global.init           --------------------------
	.section	.nv.global.init,"aw",@progbits
.nv.global.init:
	.type		$str$27,@object
	.size		$str$27,($str$28 - $str$27)
$str$27:
        /*0000*/ 	.byte	0x28, 0x61, 0x64, 0x64, 0x72, 0x65, 0x73, 0x73, 0x20, 0x26, 0x20, 0x6d, 0x61, 0x73, 0x6b, 0x29
        /*0010*/ 	.byte	0x20, 0x3d, 0x3d, 0x20, 0x30, 0x00
	.type		$str$28,@object
	.size		$str$28,($str$26 - $str$28)
$str$28:
        /*0016*/ 	.byte	0x2f, 0x74, 0x6d, 0x70, 0x2f, 0x63, 0x75, 0x74, 0x6c, 0x61, 0x73, 0x73, 0x5f, 0x73, 0x77, 0x65
        /*0026*/ 	.byte	0x65, 0x70, 0x5f, 0x73, 0x72, 0x63, 0x2f, 0x69, 0x6e, 0x63, 0x6c, 0x75, 0x64, 0x65, 0x2f, 0x63
        /*0036*/ 	.byte	0x75, 0x74, 0x65, 0x2f, 0x70, 0x6f, 0x69, 0x6e, 0x74, 0x65, 0x72, 0x5f, 0x66, 0x6c, 0x61, 0x67
        /*0046*/ 	.byte	0x67, 0x65, 0x64, 0x2e, 0x68, 0x70, 0x70, 0x00
	.type		$str$26,@object
	.size		$str$26,($str$25 - $str$26)
$str$26:
        /*004e*/ 	.byte	0x2f, 0x74, 0x6d, 0x70, 0x2f, 0x63, 0x75, 0x74, 0x6c, 0x61, 0x73, 0x73, 0x5f, 0x73, 0x77, 0x65
        /*005e*/ 	.byte	0x65, 0x70, 0x5f, 0x73, 0x72, 0x63, 0x2f, 0x69, 0x6e, 0x63, 0x6c, 0x75, 0x64, 0x65, 0x2f, 0x63
        /*006e*/ 	.byte	0x75, 0x74, 0x65, 0x2f, 0x61, 0x74, 0x6f, 0x6d, 0x2f, 0x63, 0x6f, 0x70, 0x79, 0x5f, 0x74, 0x72
        /*007e*/ 	.byte	0x61, 0x69, 0x74, 0x73, 0x5f, 0x73, 0x6d, 0x31, 0x30, 0x30, 0x2e, 0x68, 0x70, 0x70, 0x00
	.type		$str$25,@object
	.size		$str$25,(__unnamed_1 - $str$25)
$str$25:
        /*008d*/ 	.byte	0x28, 0x28, 0x75, 0x69, 0x6e, 0x74, 0x33, 0x32, 0x5f, 0x74, 0x28, 0x74, 0x68, 0x72, 0x65, 0x61
        /*009d*/ 	.byte	0x64, 0x49, 0x64, 0x78, 0x2e, 0x78, 0x29, 0x20, 0x2f, 0x20, 0x33, 0x32, 0x29, 0x20, 0x25, 0x20
        /*00ad*/ 	.byte	0x34, 0x29, 0x20, 0x3d, 0x3d, 0x20, 0x28, 0x28, 0x28, 0x74, 0x6d, 0x65, 0x6d, 0x5f, 0x61, 0x64
        /*00bd*/ 	.byte	0x64, 0x72, 0x20, 0x3e, 0x3e, 0x20, 0x31, 0x36, 0x29, 0x20, 0x2f, 0x20, 0x33, 0x32, 0x29, 0x20
        /*00cd*/ 	.byte	0x25, 0x20, 0x34, 0x29, 0x00
	.type		__unnamed_1,@object
	.size		__unnamed_1,(__unnamed_2 - __unnamed_1)
__unnamed_1:
        /*00d2*/ 	.byte	0x61, 0x75, 0x74, 0x6f, 0x20, 0x63, 0x75, 0x74, 0x65, 0x3a, 0x3a, 0x61, 0x73, 0x5f, 0x70, 0x6f
        /* <DEDUP_REMOVED lines=24> */
        /*0262*/ 	.byte	0x43, 0x3c, 0x38, 0x31, 0x39, 0x32, 0x3e, 0x3e, 0x3e, 0x3e, 0x5d, 0x00
	.type		__unnamed_2,@object
	.size		__unnamed_2,(.L_2 - __unnamed_2)
__unnamed_2:
        /* <DEDUP_REMOVED lines=42> */
        /*050e*/ 	.byte	0x3e, 0x3e, 0x3e, 0x3e, 0x5d, 0x00
.L_2:


//--------------------- .nv.shared._ZN7cutlass13device_kernelINS_4gemm6kernel13GemmUniversalIN4cute5tupleIJiiiiEEENS1_10collective13CollectiveMmaINS1_35MainloopSm100TmaUmmaWarpSpecializedILi5ELi2ELi4ENS5_IJNS4_1CILi1EEENSA_ILi2EEESB_EEEEENS5_IJNSA_ILi128EEENSA_ILi64EEESG_EEENS_12float_e5m2_tENS5_IJlSB_lEEESI_SJ_NS4_8TiledMMAINS4_8MMA_AtomIJNS4_10MMA_TraitsINS4_19SM100_MMA_F8F6F4_SSEJSI_SI_fSF_SG_NS4_17integral_constantINS4_4UMMA5MajorELSQ_0EEESR_NSO_INSP_7ScaleInELSS_0EEEST_EEEEEENS4_6LayoutINS5_IJSB_SB_SB_EEENS5_IJNSA_ILi0EEESY_SY_EEEEENS5_IJNS4_10UnderscoreES11_S11_EEEEENS4_23SM90_TMA_LOAD_MULTICASTENS4_14ComposedLayoutINS4_7SwizzleILi2ELi4ELi3EEENS4_18smem_ptr_flag_bitsILi8EEENSW_INS5_IJNSA_ILi8EEESG_EEENS5_IJSG_SB_EEEEEEEvNS4_8identityENS4_13SM90_TMA_LOADES1E_vS1F_EENS_8epilogue10collective18CollectiveEpilogueINS1I_23Sm100TmaWarpSpecializedILi1ELi1ELi64ELb0ELb0EEEJSH_NS5_IJNSW_ISF_SB_EENSW_ISG_SB_EEEEESI_SJ_SI_SJ_NS1I_6fusion15FusionCallbacksIS1M_NS1Q_17LinearCombinationISI_fSI_fLNS_15FloatRoundStyleE2EEESH_S1P_JEEENS4_5SM1004TMEM4LOAD26SM100_TMEM_LOAD_32dp32b64xES1G_S1E_NS4_39AutoVectorizingCopyWithAssumedAlignmentILi128EEENS4_14SM90_TMA_STOREES1E_S21_S21_EEEvvEEEEvNT_6ParamsE --------------------------
	.section	.nv.shared._ZN7cutlass13device_kernelINS_4gemm6kernel13GemmUniversalIN4cute5tupleIJiiiiEEENS1_10collective13CollectiveMmaINS1_35MainloopSm100TmaUmmaWarpSpecializedILi5ELi2ELi4ENS5_IJNS4_1CILi1EEENSA_ILi2EEESB_EEEEENS5_IJNSA_ILi128EEENSA_ILi64EEESG_EEENS_12float_e5m2_tENS5_IJlSB_lEEESI_SJ_NS4_8TiledMMAINS4_8MMA_AtomIJNS4_10MMA_TraitsINS4_19SM100_MMA_F8F6F4_SSEJSI_SI_fSF_SG_NS4_17integral_constantINS4_4UMMA5MajorELSQ_0EEESR_NSO_INSP_7ScaleInELSS_0EEEST_EEEEEENS4_6LayoutINS5_IJSB_SB_SB_EEENS5_IJNSA_ILi0EEESY_SY_EEEEENS5_IJNS4_10UnderscoreES11_S11_EEEEENS4_23SM90_TMA_LOAD_MULTICASTENS4_14ComposedLayoutINS4_7SwizzleILi2ELi4ELi3EEENS4_18smem_ptr_flag_bitsILi8EEENSW_INS5_IJNSA_ILi8EEESG_EEENS5_IJSG_SB_EEEEEEEvNS4_8identityENS4_13SM90_TMA_LOADES1E_vS1F_EENS_8epilogue10collective18CollectiveEpilogueINS1I_23Sm100TmaWarpSpecializedILi1ELi1ELi64ELb0ELb0EEEJSH_NS5_IJNSW_ISF_SB_EENSW_ISG_SB_EEEEESI_SJ_SI_SJ_NS1I_6fusion15FusionCallbacksIS1M_NS1Q_17LinearCombinationISI_fSI_fLNS_15FloatRoundStyleE2EEESH_S1P_JEEENS4_5SM1004TMEM4LOAD26SM100_TMEM_LOAD_32dp32b64xES1G_S1E_NS4_39AutoVectorizingCopyWithAssumedAlignmentILi128EEENS4_14SM90_TMA_STOREES1E_S21_S21_EEEvvEEEEvNT_6ParamsE,"aw",@nobits
	.sectionflags	@""
	.align	16
	.zero		1024


//--------------------- .nv.shared.reserved.0     --------------------------
	.section	.nv.shared.reserved.0,"aw",@nobits
	.weak		__nv_reservedSMEM_offset_0_alias
	.size		__nv_reservedSMEM_offset_0_alias, 0, 64
	.other		__nv_reservedSMEM_offset_0_alias,@"STO_CUDA_RESERVED_SHARED STV_DEFAULT"
__nv_reservedSMEM_offset_0_alias:
	.zero		0
.nv.shared.reserved.0:
	.zero		64
	.weak		__nv_reservedSMEM_tcgen05_partition
	.type		__nv_reservedSMEM_tcgen05_partition,@object
	.size		__nv_reservedSMEM_tcgen05_partition,(.L_0 - __nv_reservedSMEM_tcgen05_partition)
__nv_reservedSMEM_tcgen05_partition:
	.zero		32
.L_0:


//--------------------- .nv.global                --------------------------
	.section	.nv.global,"aw",@nobits
.nv.global:
	.type		_ZN39_INTERNAL_599187d4_4_k_cu_a58a0f75_97394cute1_E,@object
	.size		_ZN39_INTERNAL_599187d4_4_k_cu_a58a0f75_97394cute1_E,(_ZN39_INTERNAL_599187d4_4_k_cu_a58a0f75_97394cuda3std3__45__cpo6cbeginE - _ZN39_INTERNAL_599187d4_4_k_cu_a58a0f75_97394cute1_E)
_ZN39_INTERNAL_599187d4_4_k_cu_a58a0f75_97394cute1_E:
	.zero		1
	.type		_ZN39_INTERNAL_599187d4_4_k_cu_a58a0f75_97394cuda3std3__45__cpo6cbeginE,@object
	.size		_ZN39_INTERNAL_599187d4_4_k_cu_a58a0f75_97394cuda3std3__45__cpo6cbeginE,(_ZN39_INTERNAL_599187d4_4_k_cu_a58a0f75_97394cuda3std3__48in_placeE - _ZN39_INTERNAL_599187d4_4_k_cu_a58a0f75_97394cuda3std3__45__cpo6cbeginE)
_ZN39_INTERNAL_599187d4_4_k_cu_a58a0f75_97394cuda3std3__45__cpo6cbeginE:
	.zero		1
	.type		_ZN39_INTERNAL_599187d4_4_k_cu_a58a0f75_97394cuda3std3__48in_placeE,@object
	.size		_ZN39_INTERNAL_599187d4_4_k_cu_a58a0f75_97394cuda3std3__48in_placeE,(_ZN39_INTERNAL_599187d4_4_k_cu_a58a0f75_97394cuda3std6ranges3__45__cpo9iter_moveE - _ZN39_INTERNAL_599187d4_4_k_cu_a58a0f75_97394cuda3std3__48in_placeE)
_ZN39_INTERNAL_599187d4_4_k_cu_a58a0f75_97394cuda3std3__48in_placeE:
	.zero		1
	.type		_ZN39_INTERNAL_599187d4_4_k_cu_a58a0f75_97394cuda3std6ranges3__45__cpo9iter_moveE,@object
	.size		_ZN39_INTERNAL_599187d4_4_k_cu_a58a0f75_97394cuda3std6ranges3__45__cpo9iter_moveE,(_ZN39_INTERNAL_599187d4_4_k_cu_a58a0f75_97394cuda3std3__45__cpo5beginE - _ZN39_INTERNAL_599187d4_4_k_cu_a58a0f75_97394cuda3std6ranges3__45__cpo9iter_moveE)
_ZN39_INTERNAL_599187d4_4_k_cu_a58a0f75_97394cuda3std6ranges3__45__cpo9iter_moveE:
	.zero		1
	.type		_ZN39_INTERNAL_599187d4_4_k_cu_a58a0f75_97394cuda3std3__45__cpo5beginE,@object
	.size		_ZN39_INTERNAL_599187d4_4_k_cu_a58a0f75_97394cuda3std3__45__cpo5beginE,(_ZN39_INTERNAL_599187d4_4_k_cu_a58a0f75_97394cuda3std3__441_GLOBAL__N__599187d4_4_k_cu_a58a0f75_97396ignoreE - _ZN39_INTERNAL_599187d4_4_k_cu_a58a0f75_97394cuda3std3__45__cpo5beginE)
_ZN39_INTERNAL_599187d4_4_k_cu_a58a0f75_97394cuda3std3__45__cpo5beginE:
	.zero		1
	.type		_ZN39_INTERNAL_599187d4_4_k_cu_a58a0f75_97394cuda3std3__441_GLOBAL__N__599187d4_4_k_cu_a58a0f75_97396ignoreE,@object
	.size		_ZN39_INTERNAL_599187d4_4_k_cu_a58a0f75_97394cuda3std3__441_GLOBAL__N__599187d4_4_k_cu_a58a0f75_97396ignoreE,(_ZN39_INTERNAL_599187d4_4_k_cu_a58a0f75_97394cute7productE - _ZN39_INTERNAL_599187d4_4_k_cu_a58a0f75_97394cuda3std3__441_GLOBAL__N__599187d4_4_k_cu_a58a0f75_97396ignoreE)
_ZN39_INTERNAL_599187d4_4_k_cu_a58a0f75_97394cuda3std3__441_GLOBAL__N__599187d4_4_k_cu_a58a0f75_97396ignoreE:
	.zero		1
	.type		_ZN39_INTERNAL_599187d4_4_k_cu_a58a0f75_97394cute7productE,@object
	.size		_ZN39_INTERNAL_599187d4_4_k_cu_a58a0f75_97394cute7productE,(_ZN39_INTERNAL_599187d4_4_k_cu_a58a0f75_97394cuda3std3__45__cpo3endE - _ZN39_INTERNAL_599187d4_4_k_cu_a58a0f75_97394cute7productE)
_ZN39_INTERNAL_599187d4_4_k_cu_a58a0f75_97394cute7productE:
	.zero		1
	.type		_ZN39_INTERNAL_599187d4_4_k_cu_a58a0f75_97394cuda3std3__45__cpo3endE,@object
	.size		_ZN39_INTERNAL_599187d4_4_k_cu_a58a0f75_97394cuda3std3__45__cpo3endE,(_ZN39_INTERNAL_599187d4_4_k_cu_a58a0f75_97394cuda3std3__419piecewise_constructE - _ZN39_INTERNAL_599187d4_4_k_cu_a58a0f75_97394cuda3std3__45__cpo3endE)
_ZN39_INTERNAL_599187d4_4_k_cu_a58a0f75_97394cuda3std3__45__cpo3endE:
	.zero		1
	.type		_ZN39_INTERNAL_599187d4_4_k_cu_a58a0f75_97394cuda3std3__419piecewise_constructE,@object
	.size		_ZN39_INTERNAL_599187d4_4_k_cu_a58a0f75_97394cuda3std3__419piecewise_constructE,(_ZN39_INTERNAL_599187d4_4_k_cu_a58a0f75_97394cuda3std3__45__cpo4cendE - _ZN39_INTERNAL_599187d4_4_k_cu_a58a0f75_97394cuda3std3__419piecewise_constructE)
_ZN39_INTERNAL_599187d4_4_k_cu_a58a0f75_97394cuda3std3__419piecewise_constructE:
	.zero		1
	.type		_ZN39_INTERNAL_599187d4_4_k_cu_a58a0f75_97394cuda3std3__45__cpo4cendE,@object
	.size		_ZN39_INTERNAL_599187d4_4_k_cu_a58a0f75_97394cuda3std3__45__cpo4cendE,(_ZN39_INTERNAL_599187d4_4_k_cu_a58a0f75_97394cuda3std6ranges3__45__cpo4swapE - _ZN39_INTERNAL_599187d4_4_k_cu_a58a0f75_97394cuda3std3__45__cpo4cendE)
_ZN39_INTERNAL_599187d4_4_k_cu_a58a0f75_97394cuda3std3__45__cpo4cendE:
	.zero		1
	.type		_ZN39_INTERNAL_599187d4_4_k_cu_a58a0f75_97394cuda3std6ranges3__45__cpo4swapE,@object
	.size		_ZN39_INTERNAL_599187d4_4_k_cu_a58a0f75_97394cuda3std6ranges3__45__cpo4swapE,(.L_10 - _ZN39_INTERNAL_599187d4_4_k_cu_a58a0f75_97394cuda3std6ranges3__45__cpo4swapE)
_ZN39_INTERNAL_599187d4_4_k_cu_a58a0f75_97394cuda3std6ranges3__45__cpo4swapE:
	.zero		1
.L_10:


//--------------------- .nv.constant0._ZN7cutlass13device_kernelINS_4gemm6kernel13GemmUniversalIN4cute5tupleIJiiiiEEENS1_10collective13CollectiveMmaINS1_35MainloopSm100TmaUmmaWarpSpecializedILi5ELi2ELi4ENS5_IJNS4_1CILi1EEENSA_ILi2EEESB_EEEEENS5_IJNSA_ILi128EEENSA_ILi64EEESG_EEENS_12float_e5m2_tENS5_IJlSB_lEEESI_SJ_NS4_8TiledMMAINS4_8MMA_AtomIJNS4_10MMA_TraitsINS4_19SM100_MMA_F8F6F4_SSEJSI_SI_fSF_SG_NS4_17integral_constantINS4_4UMMA5MajorELSQ_0EEESR_NSO_INSP_7ScaleInELSS_0EEEST_EEEEEENS4_6LayoutINS5_IJSB_SB_SB_EEENS5_IJNSA_ILi0EEESY_SY_EEEEENS5_IJNS4_10UnderscoreES11_S11_EEEEENS4_23SM90_TMA_LOAD_MULTICASTENS4_14ComposedLayoutINS4_7SwizzleILi2ELi4ELi3EEENS4_18smem_ptr_flag_bitsILi8EEENSW_INS5_IJNSA_ILi8EEESG_EEENS5_IJSG_SB_EEEEEEEvNS4_8identityENS4_13SM90_TMA_LOADES1E_vS1F_EENS_8epilogue10collective18CollectiveEpilogueINS1I_23Sm100TmaWarpSpecializedILi1ELi1ELi64ELb0ELb0EEEJSH_NS5_IJNSW_ISF_SB_EENSW_ISG_SB_EEEEESI_SJ_SI_SJ_NS1I_6fusion15FusionCallbacksIS1M_NS1Q_17LinearCombinationISI_fSI_fLNS_15FloatRoundStyleE2EEESH_S1P_JEEENS4_5SM1004TMEM4LOAD26SM100_TMEM_LOAD_32dp32b64xES1G_S1E_NS4_39AutoVectorizingCopyWithAssumedAlignmentILi128EEENS4_14SM90_TMA_STOREES1E_S21_S21_EEEvvEEEEvNT_6ParamsE --------------------------
	.section	.nv.constant0._ZN7cutlass13device_kernelINS_4gemm6kernel13GemmUniversalIN4cute5tupleIJiiiiEEENS1_10collective13CollectiveMmaINS1_35MainloopSm100TmaUmmaWarpSpecializedILi5ELi2ELi4ENS5_IJNS4_1CILi1EEENSA_ILi2EEESB_EEEEENS5_IJNSA_ILi128EEENSA_ILi64EEESG_EEENS_12float_e5m2_tENS5_IJlSB_lEEESI_SJ_NS4_8TiledMMAINS4_8MMA_AtomIJNS4_10MMA_TraitsINS4_19SM100_MMA_F8F6F4_SSEJSI_SI_fSF_SG_NS4_17integral_constantINS4_4UMMA5MajorELSQ_0EEESR_NSO_INSP_7ScaleInELSS_0EEEST_EEEEEENS4_6LayoutINS5_IJSB_SB_SB_EEENS5_IJNSA_ILi0EEESY_SY_EEEEENS5_IJNS4_10UnderscoreES11_S11_EEEEENS4_23SM90_TMA_LOAD_MULTICASTENS4_14ComposedLayoutINS4_7SwizzleILi2ELi4ELi3EEENS4_18smem_ptr_flag_bitsILi8EEENSW_INS5_IJNSA_ILi8EEESG_EEENS5_IJSG_SB_EEEEEEEvNS4_8identityENS4_13SM90_TMA_LOADES1E_vS1F_EENS_8epilogue10collective18CollectiveEpilogueINS1I_23Sm100TmaWarpSpecializedILi1ELi1ELi64ELb0ELb0EEEJSH_NS5_IJNSW_ISF_SB_EENSW_ISG_SB_EEEEESI_SJ_SI_SJ_NS1I_6fusion15FusionCallbacksIS1M_NS1Q_17LinearCombinationISI_fSI_fLNS_15FloatRoundStyleE2EEESH_S1P_JEEENS4_5SM1004TMEM4LOAD26SM100_TMEM_LOAD_32dp32b64xES1G_S1E_NS4_39AutoVectorizingCopyWithAssumedAlignmentILi128EEENS4_14SM90_TMA_STOREES1E_S21_S21_EEEvvEEEEvNT_6ParamsE,"a",@progbits
	.sectionflags	@""
	.align	4
.nv.constant0._ZN7cutlass13device_kernelINS_4gemm6kernel13GemmUniversalIN4cute5tupleIJiiiiEEENS1_10collective13CollectiveMmaINS1_35MainloopSm100TmaUmmaWarpSpecializedILi5ELi2ELi4ENS5_IJNS4_1CILi1EEENSA_ILi2EEESB_EEEEENS5_IJNSA_ILi128EEENSA_ILi64EEESG_EEENS_12float_e5m2_tENS5_IJlSB_lEEESI_SJ_NS4_8TiledMMAINS4_8MMA_AtomIJNS4_10MMA_TraitsINS4_19SM100_MMA_F8F6F4_SSEJSI_SI_fSF_SG_NS4_17integral_constantINS4_4UMMA5MajorELSQ_0EEESR_NSO_INSP_7ScaleInELSS_0EEEST_EEEEEENS4_6LayoutINS5_IJSB_SB_SB_EEENS5_IJNSA_ILi0EEESY_SY_EEEEENS5_IJNS4_10UnderscoreES11_S11_EEEEENS4_23SM90_TMA_LOAD_MULTICASTENS4_14ComposedLayoutINS4_7SwizzleILi2ELi4ELi3EEENS4_18smem_ptr_flag_bitsILi8EEENSW_INS5_IJNSA_ILi8EEESG_EEENS5_IJSG_SB_EEEEEEEvNS4_8identityENS4_13SM90_TMA_LOADES1E_vS1F_EENS_8epilogue10collective18CollectiveEpilogueINS1I_23Sm100TmaWarpSpecializedILi1ELi1ELi64ELb0ELb0EEEJSH_NS5_IJNSW_ISF_SB_EENSW_ISG_SB_EEEEESI_SJ_SI_SJ_NS1I_6fusion15FusionCallbacksIS1M_NS1Q_17LinearCombinationISI_fSI_fLNS_15FloatRoundStyleE2EEESH_S1P_JEEENS4_5SM1004TMEM4LOAD26SM100_TMEM_LOAD_32dp32b64xES1G_S1E_NS4_39AutoVectorizingCopyWithAssumedAlignmentILi128EEENS4_14SM90_TMA_STOREES1E_S21_S21_EEEvvEEEEvNT_6ParamsE:
	.zero		2944


//--------------------- SYMBOLS --------------------------

	.type		.nv.reservedSmem.offset0,@object
	.size		.nv.reservedSmem.offset0,0x4
	.type		.nv.reservedSmem.cap,@object
	.size		.nv.reservedSmem.cap,0x4
	.type		__assertfail,@function
